	.target	sm_100a

	.elftype	@"ET_EXEC"


//--------------------- .note.nv.tkinfo           --------------------------
	.section	.note.nv.tkinfo,"",@"SHT_NOTE"
	.sectionflags	@"SHF_NOTE_NV_TKINFO"
	.tkinfo
        /*0018*/ 	.word	0x00000002
        /*0030*/ 	.string	""
        /*0030*/ 	.string	"ptxas"
        /*0030*/ 	.string	"Cuda compilation tools, release 13.0, V13.0.88"
        /*0030*/ 	.string	"Build cuda_13.0.r13.0/compiler.36424714_0"
        /*0030*/ 	.string	"-arch sm_100a -m 64 "



//--------------------- .note.nv.cuinfo           --------------------------
	.section	.note.nv.cuinfo,"",@"SHT_NOTE"
	.sectionflags	@"SHF_NOTE_NV_CUINFO"
        /*0018*/ 	.short	0x0002
        /*001a*/ 	.short	0x0064
        /*001c*/ 	.short	0x0082
	.zero		2


//--------------------- .nv.info                  --------------------------
	.section	.nv.info,"",@"SHT_CUDA_INFO"
	.align	4


	//----- nvinfo : EIATTR_REGCOUNT
	.align		4
        /*0000*/ 	.byte	0x04, 0x2f
        /*0002*/ 	.short	(.L_19 - .L_18)
	.align		4
.L_18:
        /*0004*/ 	.word	index@(_ZN7cutlass13device_kernelINS_4gemm6kernel13GemmUniversalIN4cute5tupleIJiiiiEEENS1_10collective13CollectiveMmaINS1_46MainloopSm100TmaUmmaWarpSpecializedBlockScaledILi9ELi2ELi2ENS5_IJNS4_1CILi2EEENSA_ILi4EEENSA_ILi1EEEEEEEENS5_IJNSA_ILi256EEENSA_ILi64EEENSA_ILi128EEEEEENS5_IJNS_12float_e4m3_tENS_13float_ue8m0_tEEEENS5_IJNS5_IJlSD_lEEENS4_6LayoutINS5_IJNS5_IJNS5_IJNSA_ILi32EEESC_EEEiEEESR_NS5_IJSD_iEEEEEENS5_IJNS5_IJNS5_IJNSA_ILi16EEESC_EEEiEEENS5_IJNS5_IJNSA_ILi0EEESD_EEENSA_ILi512EEEEEENS5_IJSX_iEEEEEEEEEEESM_S14_NS4_8TiledMMAINS4_8MMA_AtomIJNS4_27SM100_MMA_MXF8F6F4_2x1SM_SSISK_SK_fSL_Li256ELi64ELNS4_4UMMA5MajorE0ELS19_0ELNS18_7ScaleInE0ELS1A_0EEEEEENSO_INS5_IJSD_SD_SD_EEENS5_IJSX_SX_SX_EEEEENS5_IJNS4_10UnderscoreES1G_S1G_EEEEENS5_IJNS4_28SM100_TMA_2SM_LOAD_MULTICASTES1J_EEENS5_IJNS4_14ComposedLayoutINS4_7SwizzleILi3ELi4ELi3EEENS4_18smem_ptr_flag_bitsILi8EEENSO_INS5_IJNSA_ILi8EEESI_EEENS5_IJSI_SD_EEEEEEENSO_INS5_IJNS5_IJNS5_IJSQ_SD_EEENS5_IJSP_SD_EEEEEESD_NS5_IJSC_SD_EEEEEENS5_IJNS5_IJNS5_IJSV_SZ_EEESY_EEESX_NS5_IJSD_SZ_EEEEEEEEEEEvNS4_8identityENS5_IJNS4_18SM100_TMA_2SM_LOADES1J_EEES25_vS26_EENS_8epilogue10collective18CollectiveEpilogueINS2A_23Sm100TmaWarpSpecializedILi3ELi2ELi32ELb1ELb0EEEJNS5_IJSI_SH_SI_EEENS5_IJNSO_ISI_SD_EENSO_ISP_SD_EEEEENS_10bfloat16_tESN_S2J_SN_NS2A_6fusion15FusionCallbacksIS2E_NS2K_17LinearCombinationIS2J_fS2J_fLNS_15FloatRoundStyleE2EEES2F_S2I_JEEENS4_5SM1004TMEM4LOAD26SM100_TMEM_LOAD_32dp32b32xENS4_13SM90_TMA_LOADENS1L_INS1M_ILi2ELi4ELi3EEENS1O_ILi16EEENSO_INS5_IJS1Q_SP_EEES1W_EEEENS4_39AutoVectorizingCopyWithAssumedAlignmentILi128EEENS4_14SM90_TMA_STOREES2Z_S31_S31_EEEvvEEEEvNT_6ParamsE)
        /*0008*/ 	.word	0x00000079


	//----- nvinfo : EIATTR_FRAME_SIZE
	.align		4
.L_19:
        /*000c*/ 	.byte	0x04, 0x11
        /*000e*/ 	.short	(.L_21 - .L_20)
	.align		4
.L_20:
        /*0010*/ 	.word	index@($__internal_2_$__cuda_sm10x_tcgen05_guardrail_trap_unallocated_columns_being_dealloced)
        /*0014*/ 	.word	0x00000000


	//----- nvinfo : EIATTR_FRAME_SIZE
	.align		4
.L_21:
        /*0018*/ 	.byte	0x04, 0x11
        /*001a*/ 	.short	(.L_23 - .L_22)
	.align		4
.L_22:
        /*001c*/ 	.word	index@($__internal_1_$__cuda_sm10x_tcgen05_guardrail_trap_phase_invalid_during_alloc)
        /*0020*/ 	.word	0x00000000


	//----- nvinfo : EIATTR_FRAME_SIZE
	.align		4
.L_23:
        /*0024*/ 	.byte	0x04, 0x11
        /*0026*/ 	.short	(.L_25 - .L_24)
	.align		4
.L_24:
        /*0028*/ 	.word	index@($__internal_0_$__cuda_sm10x_tcgen05_guardrail_trap_col_being_dealloced_not_returned_by_alloc)
        /*002c*/ 	.word	0x00000000


	//----- nvinfo : EIATTR_FRAME_SIZE
	.align		4
.L_25:
        /*0030*/ 	.byte	0x04, 0x11
        /*0032*/ 	.short	(.L_27 - .L_26)
	.align		4
.L_26:
        /*0034*/ 	.word	index@(_ZN7cutlass13device_kernelINS_4gemm6kernel13GemmUniversalIN4cute5tupleIJiiiiEEENS1_10collective13CollectiveMmaINS1_46MainloopSm100TmaUmmaWarpSpecializedBlockScaledILi9ELi2ELi2ENS5_IJNS4_1CILi2EEENSA_ILi4EEENSA_ILi1EEEEEEEENS5_IJNSA_ILi256EEENSA_ILi64EEENSA_ILi128EEEEEENS5_IJNS_12float_e4m3_tENS_13float_ue8m0_tEEEENS5_IJNS5_IJlSD_lEEENS4_6LayoutINS5_IJNS5_IJNS5_IJNSA_ILi32EEESC_EEEiEEESR_NS5_IJSD_iEEEEEENS5_IJNS5_IJNS5_IJNSA_ILi16EEESC_EEEiEEENS5_IJNS5_IJNSA_ILi0EEESD_EEENSA_ILi512EEEEEENS5_IJSX_iEEEEEEEEEEESM_S14_NS4_8TiledMMAINS4_8MMA_AtomIJNS4_27SM100_MMA_MXF8F6F4_2x1SM_SSISK_SK_fSL_Li256ELi64ELNS4_4UMMA5MajorE0ELS19_0ELNS18_7ScaleInE0ELS1A_0EEEEEENSO_INS5_IJSD_SD_SD_EEENS5_IJSX_SX_SX_EEEEENS5_IJNS4_10UnderscoreES1G_S1G_EEEEENS5_IJNS4_28SM100_TMA_2SM_LOAD_MULTICASTES1J_EEENS5_IJNS4_14ComposedLayoutINS4_7SwizzleILi3ELi4ELi3EEENS4_18smem_ptr_flag_bitsILi8EEENSO_INS5_IJNSA_ILi8EEESI_EEENS5_IJSI_SD_EEEEEEENSO_INS5_IJNS5_IJNS5_IJSQ_SD_EEENS5_IJSP_SD_EEEEEESD_NS5_IJSC_SD_EEEEEENS5_IJNS5_IJNS5_IJSV_SZ_EEESY_EEESX_NS5_IJSD_SZ_EEEEEEEEEEEvNS4_8identityENS5_IJNS4_18SM100_TMA_2SM_LOADES1J_EEES25_vS26_EENS_8epilogue10collective18CollectiveEpilogueINS2A_23Sm100TmaWarpSpecializedILi3ELi2ELi32ELb1ELb0EEEJNS5_IJSI_SH_SI_EEENS5_IJNSO_ISI_SD_EENSO_ISP_SD_EEEEENS_10bfloat16_tESN_S2J_SN_NS2A_6fusion15FusionCallbacksIS2E_NS2K_17LinearCombinationIS2J_fS2J_fLNS_15FloatRoundStyleE2EEES2F_S2I_JEEENS4_5SM1004TMEM4LOAD26SM100_TMEM_LOAD_32dp32b32xENS4_13SM90_TMA_LOADENS1L_INS1M_ILi2ELi4ELi3EEENS1O_ILi16EEENSO_INS5_IJS1Q_SP_EEES1W_EEEENS4_39AutoVectorizingCopyWithAssumedAlignmentILi128EEENS4_14SM90_TMA_STOREES2Z_S31_S31_EEEvvEEEEvNT_6ParamsE)
        /*0038*/ 	.word	0x00000000


	//----- nvinfo : EIATTR_MIN_STACK_SIZE
	.align		4
.L_27:
        /*003c*/ 	.byte	0x04, 0x12
        /*003e*/ 	.short	(.L_29 - .L_28)
	.align		4
.L_28:
        /*0040*/ 	.word	index@(_ZN7cutlass13device_kernelINS_4gemm6kernel13GemmUniversalIN4cute5tupleIJiiiiEEENS1_10collective13CollectiveMmaINS1_46MainloopSm100TmaUmmaWarpSpecializedBlockScaledILi9ELi2ELi2ENS5_IJNS4_1CILi2EEENSA_ILi4EEENSA_ILi1EEEEEEEENS5_IJNSA_ILi256EEENSA_ILi64EEENSA_ILi128EEEEEENS5_IJNS_12float_e4m3_tENS_13float_ue8m0_tEEEENS5_IJNS5_IJlSD_lEEENS4_6LayoutINS5_IJNS5_IJNS5_IJNSA_ILi32EEESC_EEEiEEESR_NS5_IJSD_iEEEEEENS5_IJNS5_IJNS5_IJNSA_ILi16EEESC_EEEiEEENS5_IJNS5_IJNSA_ILi0EEESD_EEENSA_ILi512EEEEEENS5_IJSX_iEEEEEEEEEEESM_S14_NS4_8TiledMMAINS4_8MMA_AtomIJNS4_27SM100_MMA_MXF8F6F4_2x1SM_SSISK_SK_fSL_Li256ELi64ELNS4_4UMMA5MajorE0ELS19_0ELNS18_7ScaleInE0ELS1A_0EEEEEENSO_INS5_IJSD_SD_SD_EEENS5_IJSX_SX_SX_EEEEENS5_IJNS4_10UnderscoreES1G_S1G_EEEEENS5_IJNS4_28SM100_TMA_2SM_LOAD_MULTICASTES1J_EEENS5_IJNS4_14ComposedLayoutINS4_7SwizzleILi3ELi4ELi3EEENS4_18smem_ptr_flag_bitsILi8EEENSO_INS5_IJNSA_ILi8EEESI_EEENS5_IJSI_SD_EEEEEEENSO_INS5_IJNS5_IJNS5_IJSQ_SD_EEENS5_IJSP_SD_EEEEEESD_NS5_IJSC_SD_EEEEEENS5_IJNS5_IJNS5_IJSV_SZ_EEESY_EEESX_NS5_IJSD_SZ_EEEEEEEEEEEvNS4_8identityENS5_IJNS4_18SM100_TMA_2SM_LOADES1J_EEES25_vS26_EENS_8epilogue10collective18CollectiveEpilogueINS2A_23Sm100TmaWarpSpecializedILi3ELi2ELi32ELb1ELb0EEEJNS5_IJSI_SH_SI_EEENS5_IJNSO_ISI_SD_EENSO_ISP_SD_EEEEENS_10bfloat16_tESN_S2J_SN_NS2A_6fusion15FusionCallbacksIS2E_NS2K_17LinearCombinationIS2J_fS2J_fLNS_15FloatRoundStyleE2EEES2F_S2I_JEEENS4_5SM1004TMEM4LOAD26SM100_TMEM_LOAD_32dp32b32xENS4_13SM90_TMA_LOADENS1L_INS1M_ILi2ELi4ELi3EEENS1O_ILi16EEENSO_INS5_IJS1Q_SP_EEES1W_EEEENS4_39AutoVectorizingCopyWithAssumedAlignmentILi128EEENS4_14SM90_TMA_STOREES2Z_S31_S31_EEEvvEEEEvNT_6ParamsE)
        /*0044*/ 	.word	0x00000000
.L_29:


//--------------------- .nv.compat                --------------------------
	.section	.nv.compat,"",@"SHT_CUDA_COMPAT_INFO"
	.align	4
        /*0000*/ 	.byte	0x02, 0x09, 0x01, 0x00, 0x02, 0x02, 0x02, 0x00, 0x02, 0x05, 0x05, 0x00, 0x03, 0x07, 0x01, 0x01
        /*0010*/ 	.byte	0x02, 0x03, 0x01, 0x00, 0x02, 0x06, 0x01, 0x00, 0x04, 0x0b, 0x08, 0x00, 0x09, 0x00, 0x00, 0x00
        /*0020*/ 	.byte	0x00, 0x00, 0x00, 0x00


//--------------------- .nv.info._ZN7cutlass13device_kernelINS_4gemm6kernel13GemmUniversalIN4cute5tupleIJiiiiEEENS1_10collective13CollectiveMmaINS1_46MainloopSm100TmaUmmaWarpSpecializedBlockScaledILi9ELi2ELi2ENS5_IJNS4_1CILi2EEENSA_ILi4EEENSA_ILi1EEEEEEEENS5_IJNSA_ILi256EEENSA_ILi64EEENSA_ILi128EEEEEENS5_IJNS_12float_e4m3_tENS_13float_ue8m0_tEEEENS5_IJNS5_IJlSD_lEEENS4_6LayoutINS5_IJNS5_IJNS5_IJNSA_ILi32EEESC_EEEiEEESR_NS5_IJSD_iEEEEEENS5_IJNS5_IJNS5_IJNSA_ILi16EEESC_EEEiEEENS5_IJNS5_IJNSA_ILi0EEESD_EEENSA_ILi512EEEEEENS5_IJSX_iEEEEEEEEEEESM_S14_NS4_8TiledMMAINS4_8MMA_AtomIJNS4_27SM100_MMA_MXF8F6F4_2x1SM_SSISK_SK_fSL_Li256ELi64ELNS4_4UMMA5MajorE0ELS19_0ELNS18_7ScaleInE0ELS1A_0EEEEEENSO_INS5_IJSD_SD_SD_EEENS5_IJSX_SX_SX_EEEEENS5_IJNS4_10UnderscoreES1G_S1G_EEEEENS5_IJNS4_28SM100_TMA_2SM_LOAD_MULTICASTES1J_EEENS5_IJNS4_14ComposedLayoutINS4_7SwizzleILi3ELi4ELi3EEENS4_18smem_ptr_flag_bitsILi8EEENSO_INS5_IJNSA_ILi8EEESI_EEENS5_IJSI_SD_EEEEEEENSO_INS5_IJNS5_IJNS5_IJSQ_SD_EEENS5_IJSP_SD_EEEEEESD_NS5_IJSC_SD_EEEEEENS5_IJNS5_IJNS5_IJSV_SZ_EEESY_EEESX_NS5_IJSD_SZ_EEEEEEEEEEEvNS4_8identityENS5_IJNS4_18SM100_TMA_2SM_LOADES1J_EEES25_vS26_EENS_8epilogue10collective18CollectiveEpilogueINS2A_23Sm100TmaWarpSpecializedILi3ELi2ELi32ELb1ELb0EEEJNS5_IJSI_SH_SI_EEENS5_IJNSO_ISI_SD_EENSO_ISP_SD_EEEEENS_10bfloat16_tESN_S2J_SN_NS2A_6fusion15FusionCallbacksIS2E_NS2K_17LinearCombinationIS2J_fS2J_fLNS_15FloatRoundStyleE2EEES2F_S2I_JEEENS4_5SM1004TMEM4LOAD26SM100_TMEM_LOAD_32dp32b32xENS4_13SM90_TMA_LOADENS1L_INS1M_ILi2ELi4ELi3EEENS1O_ILi16EEENSO_INS5_IJS1Q_SP_EEES1W_EEEENS4_39AutoVectorizingCopyWithAssumedAlignmentILi128EEENS4_14SM90_TMA_STOREES2Z_S31_S31_EEEvvEEEEvNT_6ParamsE --------------------------
	.section	.nv.info._ZN7cutlass13device_kernelINS_4gemm6kernel13GemmUniversalIN4cute5tupleIJiiiiEEENS1_10collective13CollectiveMmaINS1_46MainloopSm100TmaUmmaWarpSpecializedBlockScaledILi9ELi2ELi2ENS5_IJNS4_1CILi2EEENSA_ILi4EEENSA_ILi1EEEEEEEENS5_IJNSA_ILi256EEENSA_ILi64EEENSA_ILi128EEEEEENS5_IJNS_12float_e4m3_tENS_13float_ue8m0_tEEEENS5_IJNS5_IJlSD_lEEENS4_6LayoutINS5_IJNS5_IJNS5_IJNSA_ILi32EEESC_EEEiEEESR_NS5_IJSD_iEEEEEENS5_IJNS5_IJNS5_IJNSA_ILi16EEESC_EEEiEEENS5_IJNS5_IJNSA_ILi0EEESD_EEENSA_ILi512EEEEEENS5_IJSX_iEEEEEEEEEEESM_S14_NS4_8TiledMMAINS4_8MMA_AtomIJNS4_27SM100_MMA_MXF8F6F4_2x1SM_SSISK_SK_fSL_Li256ELi64ELNS4_4UMMA5MajorE0ELS19_0ELNS18_7ScaleInE0ELS1A_0EEEEEENSO_INS5_IJSD_SD_SD_EEENS5_IJSX_SX_SX_EEEEENS5_IJNS4_10UnderscoreES1G_S1G_EEEEENS5_IJNS4_28SM100_TMA_2SM_LOAD_MULTICASTES1J_EEENS5_IJNS4_14ComposedLayoutINS4_7SwizzleILi3ELi4ELi3EEENS4_18smem_ptr_flag_bitsILi8EEENSO_INS5_IJNSA_ILi8EEESI_EEENS5_IJSI_SD_EEEEEEENSO_INS5_IJNS5_IJNS5_IJSQ_SD_EEENS5_IJSP_SD_EEEEEESD_NS5_IJSC_SD_EEEEEENS5_IJNS5_IJNS5_IJSV_SZ_EEESY_EEESX_NS5_IJSD_SZ_EEEEEEEEEEEvNS4_8identityENS5_IJNS4_18SM100_TMA_2SM_LOADES1J_EEES25_vS26_EENS_8epilogue10collective18CollectiveEpilogueINS2A_23Sm100TmaWarpSpecializedILi3ELi2ELi32ELb1ELb0EEEJNS5_IJSI_SH_SI_EEENS5_IJNSO_ISI_SD_EENSO_ISP_SD_EEEEENS_10bfloat16_tESN_S2J_SN_NS2A_6fusion15FusionCallbacksIS2E_NS2K_17LinearCombinationIS2J_fS2J_fLNS_15FloatRoundStyleE2EEES2F_S2I_JEEENS4_5SM1004TMEM4LOAD26SM100_TMEM_LOAD_32dp32b32xENS4_13SM90_TMA_LOADENS1L_INS1M_ILi2ELi4ELi3EEENS1O_ILi16EEENSO_INS5_IJS1Q_SP_EEES1W_EEEENS4_39AutoVectorizingCopyWithAssumedAlignmentILi128EEENS4_14SM90_TMA_STOREES2Z_S31_S31_EEEvvEEEEvNT_6ParamsE,"",@"SHT_CUDA_INFO"
	.sectionflags	@""
	.align	4


	//----- nvinfo : EIATTR_CUDA_API_VERSION
	.align		4
        /*0000*/ 	.byte	0x04, 0x37
        /*0002*/ 	.short	(.L_31 - .L_30)
.L_30:
        /*0004*/ 	.word	0x00000082


	//----- nvinfo : EIATTR_KPARAM_INFO
	.align		4
.L_31:
        /*0008*/ 	.byte	0x04, 0x17
        /*000a*/ 	.short	(.L_33 - .L_32)
.L_32:
        /*000c*/ 	.word	0x00000000
        /*0010*/ 	.short	0x0000
        /*0012*/ 	.short	0x0000
        /*0014*/ 	.byte	0x00, 0xf0, 0x01, 0x30


	//----- nvinfo : EIATTR_AT_ENTRY_FRAGMENTS
	.align		4
.L_33:
        /*0018*/ 	.byte	0x04, 0x4f
        /*001a*/ 	.short	(.L_35 - .L_34)


	//   ....[0]....
.L_34:
        /*001c*/ 	.word	0x00000007


	//----- nvinfo : EIATTR_RESERVED_SMEM_USED
	.align		4
.L_35:
        /*0020*/ 	.byte	0x01, 0x41
	.zero		2


	//----- nvinfo : EIATTR_SPARSE_MMA_MASK
	.align		4
        /*0024*/ 	.byte	0x03, 0x50
        /*0026*/ 	.short	0x0000


	//----- nvinfo : EIATTR_TCGEN05_2CTA_USED
	.align		4
        /*0028*/ 	.byte	0x01, 0x52
	.zero		2


	//----- nvinfo : EIATTR_MAXREG_COUNT
	.align		4
        /*002c*/ 	.byte	0x03, 0x1b
        /*002e*/ 	.short	0x00ff


	//----- nvinfo : EIATTR_NUM_BARRIERS
	.align		4
        /*0030*/ 	.byte	0x02, 0x4c
        /*0032*/ 	.byte	0x07
	.zero		1


	//----- nvinfo : EIATTR_EXTERNS
	.align		4
        /*0034*/ 	.byte	0x04, 0x0f
        /*0036*/ 	.short	(.L_37 - .L_36)


	//   ....[0]....
	.align		4
.L_36:
        /*0038*/ 	.word	index@(__assertfail)


	//----- nvinfo : EIATTR_MERCURY_ISA_VERSION
	.align		4
.L_37:
        /*003c*/ 	.byte	0x03, 0x5f
        /*003e*/ 	.short	0x0101


	//----- nvinfo : EIATTR_INT_WARP_WIDE_INSTR_OFFSETS
	.align		4
        /*0040*/ 	.byte	0x04, 0x31
        /*0042*/ 	.short	(.L_39 - .L_38)


	//   ....[0]....
.L_38:
        /*0044*/ 	.word	0x00000ea0


	//   ....[1]....
        /*0048*/ 	.word	0x00000f50


	//   ....[2]....
        /*004c*/ 	.word	0x000052a0


	//   ....[3]....
        /*0050*/ 	.word	0x000052c0


	//   ....[4]....
        /*0054*/ 	.word	0x000052f0


	//   ....[5]....
        /*0058*/ 	.word	0x00005ed0


	//   ....[6]....
        /*005c*/ 	.word	0x00005f50


	//   ....[7]....
        /*0060*/ 	.word	0x00006060


	//   ....[8]....
        /*0064*/ 	.word	0x00006170


	//----- nvinfo : EIATTR_COOP_GROUP_MASK_REGIDS
	.align		4
.L_39:
        /*0068*/ 	.byte	0x04, 0x29
        /*006a*/ 	.short	(.L_41 - .L_40)


	//   ....[0]....
.L_40:
        /*006c*/ 	.word	0xffffffff


	//   ....[1]....
        /*0070*/ 	.word	0xffffffff


	//   ....[2]....
        /*0074*/ 	.word	0xffffffff


	//   ....[3]....
        /*0078*/ 	.word	0xffffffff


	//   ....[4]....
        /*007c*/ 	.word	0xffffffff


	//   ....[5]....
        /*0080*/ 	.word	0xffffffff


	//   ....[6]....
        /*0084*/ 	.word	0xffffffff


	//   ....[7]....
        /*0088*/ 	.word	0xffffffff


	//   ....[8]....
        /*008c*/ 	.word	0xffffffff


	//   ....[9]....
        /*0090*/ 	.word	0xffffffff


	//   ....[10]....
        /*0094*/ 	.word	0xffffffff


	//   ....[11]....
        /*0098*/ 	.word	0xffffffff


	//   ....[12]....
        /*009c*/ 	.word	0xffffffff


	//   ....[13]....
        /*00a0*/ 	.word	0xffffffff


	//----- nvinfo : EIATTR_COOP_GROUP_INSTR_OFFSETS
	.align		4
.L_41:
        /*00a4*/ 	.byte	0x04, 0x28
        /*00a6*/ 	.short	(.L_43 - .L_42)


	//   ....[0]....
.L_42:
        /*00a8*/ 	.word	0x000000b0


	//   ....[1]....
        /*00ac*/ 	.word	0x00000570


	//   ....[2]....
        /*00b0*/ 	.word	0x00000810


	//   ....[3]....
        /*00b4*/ 	.word	0x00000990


	//   ....[4]....
        /*00b8*/ 	.word	0x00000a90


	//   ....[5]....
        /*00bc*/ 	.word	0x00000c00


	//   ....[6]....
        /*00c0*/ 	.word	0x00000d60


	//   ....[7]....
        /*00c4*/ 	.word	0x00000fc0


	//   ....[8]....
        /*00c8*/ 	.word	0x000027a0


	//   ....[9]....
        /*00cc*/ 	.word	0x00003960


	//   ....[10]....
        /*00d0*/ 	.word	0x00003e30


	//   ....[11]....
        /*00d4*/ 	.word	0x00003e60


	//   ....[12]....
        /*00d8*/ 	.word	0x000051a0


	//   ....[13]....
        /*00dc*/ 	.word	0x000053b0


	//----- nvinfo : EIATTR_VRC_CTA_INIT_COUNT
	.align		4
.L_43:
        /*00e0*/ 	.byte	0x02, 0x4a
        /*00e2*/ 	.byte	0x80
	.zero		1


	//----- nvinfo : EIATTR_SYSCALL_OFFSETS
	.align		4
        /*00e4*/ 	.byte	0x04, 0x46
        /*00e6*/ 	.short	(.L_45 - .L_44)


	//   ....[0]....
.L_44:
        /*00e8*/ 	.word	0x00006e50


	//   ....[1]....
        /*00ec*/ 	.word	0x00006f40


	//   ....[2]....
        /*00f0*/ 	.word	0x00007770


	//   ....[3]....
        /*00f4*/ 	.word	0x00008440


	//----- nvinfo : EIATTR_MBARRIER_INSTR_OFFSETS
	.align		4
.L_45:
        /*00f8*/ 	.byte	0x04, 0x39
        /*00fa*/ 	.short	(.L_47 - .L_46)


	//   ....[0]....
.L_46:
        /*00fc*/ 	.word	0x000006d0
        /*0100*/ 	.word	0x000000ff
        /*0104*/ 	.word	0x00000000
        /*0108*/ 	.short	0x0100
        /*010a*/ 	.byte	0x04
	.zero		1


	//   ....[1]....
        /*010c*/ 	.word	0x000006e0
        /*0110*/ 	.word	0x000000ff
        /*0114*/ 	.word	0x00000048
        /*0118*/ 	.short	0x0100
        /*011a*/ 	.byte	0x04
	.zero		1


	//   ....[2]....
        /*011c*/ 	.word	0x000006f0
        /*0120*/ 	.word	0x000000ff
        /*0124*/ 	.word	0x00000008
        /*0128*/ 	.short	0x0100
        /*012a*/ 	.byte	0x04
	.zero		1


	//   ....[3]....
        /*012c*/ 	.word	0x00000700
        /*0130*/ 	.word	0x000000ff
        /*0134*/ 	.word	0x00000050
        /*0138*/ 	.short	0x0100
        /*013a*/ 	.byte	0x04
	.zero		1


	//   ....[4]....
        /*013c*/ 	.word	0x00000710
        /*0140*/ 	.word	0x000000ff
        /*0144*/ 	.word	0x00000010
        /*0148*/ 	.short	0x0100
        /*014a*/ 	.byte	0x04
	.zero		1


	//   ....[5]....
        /*014c*/ 	.word	0x00000720
        /*0150*/ 	.word	0x000000ff
        /*0154*/ 	.word	0x00000058
        /*0158*/ 	.short	0x0100
        /*015a*/ 	.byte	0x04
	.zero		1


	//   ....[6]....
        /*015c*/ 	.word	0x00000730
        /*0160*/ 	.word	0x000000ff
        /*0164*/ 	.word	0x00000018
        /*0168*/ 	.short	0x0100
        /*016a*/ 	.byte	0x04
	.zero		1


	//   ....[7]....
        /*016c*/ 	.word	0x00000740
        /*0170*/ 	.word	0x000000ff
        /*0174*/ 	.word	0x00000060
        /*0178*/ 	.short	0x0100
        /*017a*/ 	.byte	0x04
	.zero		1


	//   ....[8]....
        /*017c*/ 	.word	0x00000750
        /*0180*/ 	.word	0x000000ff
        /*0184*/ 	.word	0x00000020
        /*0188*/ 	.short	0x0100
        /*018a*/ 	.byte	0x04
	.zero		1


	//   ....[9]....
        /*018c*/ 	.word	0x00000760
        /*0190*/ 	.word	0x000000ff
        /*0194*/ 	.word	0x00000068
        /*0198*/ 	.short	0x0100
        /*019a*/ 	.byte	0x04
	.zero		1


	//   ....[10]....
        /*019c*/ 	.word	0x00000770
        /*01a0*/ 	.word	0x000000ff
        /*01a4*/ 	.word	0x00000028
        /*01a8*/ 	.short	0x0100
        /*01aa*/ 	.byte	0x04
	.zero		1


	//   ....[11]....
        /*01ac*/ 	.word	0x00000780
        /*01b0*/ 	.word	0x000000ff
        /*01b4*/ 	.word	0x00000070
        /*01b8*/ 	.short	0x0100
        /*01ba*/ 	.byte	0x04
	.zero		1


	//   ....[12]....
        /*01bc*/ 	.word	0x00000790
        /*01c0*/ 	.word	0x000000ff
        /*01c4*/ 	.word	0x00000030
        /*01c8*/ 	.short	0x0100
        /*01ca*/ 	.byte	0x04
	.zero		1


	//   ....[13]....
        /*01cc*/ 	.word	0x000007a0
        /*01d0*/ 	.word	0x000000ff
        /*01d4*/ 	.word	0x00000078
        /*01d8*/ 	.short	0x0100
        /*01da*/ 	.byte	0x04
	.zero		1


	//   ....[14]....
        /*01dc*/ 	.word	0x000007b0
        /*01e0*/ 	.word	0x000000ff
        /*01e4*/ 	.word	0x00000038
        /*01e8*/ 	.short	0x0100
        /*01ea*/ 	.byte	0x04
	.zero		1


	//   ....[15]....
        /*01ec*/ 	.word	0x000007c0
        /*01f0*/ 	.word	0x000000ff
        /*01f4*/ 	.word	0x00000080
        /*01f8*/ 	.short	0x0100
        /*01fa*/ 	.byte	0x04
	.zero		1


	//   ....[16]....
        /*01fc*/ 	.word	0x000007d0
        /*0200*/ 	.word	0x000000ff
        /*0204*/ 	.word	0x00000040
        /*0208*/ 	.short	0x0100
        /*020a*/ 	.byte	0x04
	.zero		1


	//   ....[17]....
        /*020c*/ 	.word	0x000007e0
        /*0210*/ 	.word	0x000000ff
        /*0214*/ 	.word	0x00000088
        /*0218*/ 	.short	0x0100
        /*021a*/ 	.byte	0x04
	.zero		1


	//   ....[18]....
        /*021c*/ 	.word	0x00000920
        /*0220*/ 	.word	0x000000ff
        /*0224*/ 	.word	0x00000090
        /*0228*/ 	.short	0x0100
        /*022a*/ 	.byte	0x04
	.zero		1


	//   ....[19]....
        /*022c*/ 	.word	0x00000930
        /*0230*/ 	.word	0x000000ff
        /*0234*/ 	.word	0x000000a8
        /*0238*/ 	.short	0x0100
        /*023a*/ 	.byte	0x04
	.zero		1


	//   ....[20]....
        /*023c*/ 	.word	0x00000940
        /*0240*/ 	.word	0x000000ff
        /*0244*/ 	.word	0x00000098
        /*0248*/ 	.short	0x0100
        /*024a*/ 	.byte	0x04
	.zero		1


	//   ....[21]....
        /*024c*/ 	.word	0x00000950
        /*0250*/ 	.word	0x000000ff
        /*0254*/ 	.word	0x000000b0
        /*0258*/ 	.short	0x0100
        /*025a*/ 	.byte	0x04
	.zero		1


	//   ....[22]....
        /*025c*/ 	.word	0x00000960
        /*0260*/ 	.word	0x000000ff
        /*0264*/ 	.word	0x000000a0
        /*0268*/ 	.short	0x0100
        /*026a*/ 	.byte	0x04
	.zero		1


	//   ....[23]....
        /*026c*/ 	.word	0x00000970
        /*0270*/ 	.word	0x000000ff
        /*0274*/ 	.word	0x000000b8
        /*0278*/ 	.short	0x0100
        /*027a*/ 	.byte	0x04
	.zero		1


	//   ....[24]....
        /*027c*/ 	.word	0x00000a60
        /*0280*/ 	.word	0x000000ff
        /*0284*/ 	.word	0x000000c0
        /*0288*/ 	.short	0x0100
        /*028a*/ 	.byte	0x06
	.zero		1


	//   ....[25]....
        /*028c*/ 	.word	0x00000a70
        /*0290*/ 	.word	0x000000ff
        /*0294*/ 	.word	0x000000c8
        /*0298*/ 	.short	0x0100
        /*029a*/ 	.byte	0x06
	.zero		1


	//   ....[26]....
        /*029c*/ 	.word	0x00000bb0
        /*02a0*/ 	.word	0x000000ff
        /*02a4*/ 	.word	0x000000d0
        /*02a8*/ 	.short	0x0100
        /*02aa*/ 	.byte	0x06
	.zero		1


	//   ....[27]....
        /*02ac*/ 	.word	0x00000bc0
        /*02b0*/ 	.word	0x000000ff
        /*02b4*/ 	.word	0x000000e0
        /*02b8*/ 	.short	0x0100
        /*02ba*/ 	.byte	0x06
	.zero		1


	//   ....[28]....
        /*02bc*/ 	.word	0x00000bd0
        /*02c0*/ 	.word	0x000000ff
        /*02c4*/ 	.word	0x000000d8
        /*02c8*/ 	.short	0x0100
        /*02ca*/ 	.byte	0x06
	.zero		1


	//   ....[29]....
        /*02cc*/ 	.word	0x00000be0
        /*02d0*/ 	.word	0x000000ff
        /*02d4*/ 	.word	0x000000e8
        /*02d8*/ 	.short	0x0100
        /*02da*/ 	.byte	0x06
	.zero		1


	//   ....[30]....
        /*02dc*/ 	.word	0x00000d10
        /*02e0*/ 	.word	0x000000ff
        /*02e4*/ 	.word	0x000000f0
        /*02e8*/ 	.short	0x0100
        /*02ea*/ 	.byte	0x04
	.zero		1


	//   ....[31]....
        /*02ec*/ 	.word	0x00000d20
        /*02f0*/ 	.word	0x000000ff
        /*02f4*/ 	.word	0x00000100
        /*02f8*/ 	.short	0x0100
        /*02fa*/ 	.byte	0x04
	.zero		1


	//   ....[32]....
        /*02fc*/ 	.word	0x00000d30
        /*0300*/ 	.word	0x000000ff
        /*0304*/ 	.word	0x000000f8
        /*0308*/ 	.short	0x0100
        /*030a*/ 	.byte	0x04
	.zero		1


	//   ....[33]....
        /*030c*/ 	.word	0x00000d40
        /*0310*/ 	.word	0x000000ff
        /*0314*/ 	.word	0x00000108
        /*0318*/ 	.short	0x0100
        /*031a*/ 	.byte	0x04
	.zero		1


	//   ....[34]....
        /*031c*/ 	.word	0x00000e40
        /*0320*/ 	.word	0x000000ff
        /*0324*/ 	.word	0x00000110
        /*0328*/ 	.short	0x0100
        /*032a*/ 	.byte	0x04
	.zero		1


	//   ....[35]....
        /*032c*/ 	.word	0x00000e50
        /*0330*/ 	.word	0x000000ff
        /*0334*/ 	.word	0x00000120
        /*0338*/ 	.short	0x0100
        /*033a*/ 	.byte	0x04
	.zero		1


	//   ....[36]....
        /*033c*/ 	.word	0x00000e60
        /*0340*/ 	.word	0x000000ff
        /*0344*/ 	.word	0x00000118
        /*0348*/ 	.short	0x0100
        /*034a*/ 	.byte	0x04
	.zero		1


	//   ....[37]....
        /*034c*/ 	.word	0x00000e70
        /*0350*/ 	.word	0x000000ff
        /*0354*/ 	.word	0x00000128
        /*0358*/ 	.short	0x0100
        /*035a*/ 	.byte	0x04
	.zero		1


	//   ....[38]....
        /*035c*/ 	.word	0x00000f70
        /*0360*/ 	.word	0x000000ff
        /*0364*/ 	.word	0x00000130
        /*0368*/ 	.short	0x0100
        /*036a*/ 	.byte	0x06
	.zero		1


	//   ....[39]....
        /*036c*/ 	.word	0x00001cc0
        /*0370*/ 	.word	0x00000000
        /*0374*/ 	.word	0x00000120
        /*0378*/ 	.short	0x010a
        /*037a*/ 	.byte	0xff
	.zero		1


	//   ....[40]....
        /*037c*/ 	.word	0x00001ce0
        /*0380*/ 	.word	0x00000000
        /*0384*/ 	.word	0x00000110
        /*0388*/ 	.short	0x0101
        /*038a*/ 	.byte	0xff
	.zero		1


	//   ....[41]....
        /*038c*/ 	.word	0x00001da0
        /*0390*/ 	.word	0x000000ff
        /*0394*/ 	.word	0x00000048
        /*0398*/ 	.short	0x010a
        /*039a*/ 	.byte	0x04
	.zero		1


	//   ....[42]....
        /*039c*/ 	.word	0x00001ec0
        /*03a0*/ 	.word	0x000000ff
        /*03a4*/ 	.word	0x00000048
        /*03a8*/ 	.short	0x010a
        /*03aa*/ 	.byte	0x05
	.zero		1


	//   ....[43]....
        /*03ac*/ 	.word	0x00002030
        /*03b0*/ 	.word	0x000000ff
        /*03b4*/ 	.word	0x00000048
        /*03b8*/ 	.short	0x010a
        /*03ba*/ 	.byte	0x06
	.zero		1


	//   ....[44]....
        /*03bc*/ 	.word	0x000022f0
        /*03c0*/ 	.word	0x000000ff
        /*03c4*/ 	.word	0x000000c8
        /*03c8*/ 	.short	0x0101
        /*03ca*/ 	.byte	0x07
	.zero		1


	//   ....[45]....
        /*03cc*/ 	.word	0x00002310
        /*03d0*/ 	.word	0x000000ff
        /*03d4*/ 	.word	0x00000048
        /*03d8*/ 	.short	0x010a
        /*03da*/ 	.byte	0x04
	.zero		1


	//   ....[46]....
        /*03dc*/ 	.word	0x00002390
        /*03e0*/ 	.word	0x000000ff
        /*03e4*/ 	.word	0x00000048
        /*03e8*/ 	.short	0x010a
        /*03ea*/ 	.byte	0x06
	.zero		1


	//   ....[47]....
        /*03ec*/ 	.word	0x000024d0
        /*03f0*/ 	.word	0x000000ff
        /*03f4*/ 	.word	0x00000048
        /*03f8*/ 	.short	0x010a
        /*03fa*/ 	.byte	0x04
	.zero		1


	//   ....[48]....
        /*03fc*/ 	.word	0x000027d0
        /*0400*/ 	.word	0x00000003
        /*0404*/ 	.word	0x000000d0
        /*0408*/ 	.short	0x010a
        /*040a*/ 	.byte	0xff
	.zero		1


	//   ....[49]....
        /*040c*/ 	.word	0x00002920
        /*0410*/ 	.word	0x00000000
        /*0414*/ 	.word	0x00000000
        /*0418*/ 	.short	0x0101
        /*041a*/ 	.byte	0xff
	.zero		1


	//   ....[50]....
        /*041c*/ 	.word	0x00002ee0
        /*0420*/ 	.word	0x000000ff
        /*0424*/ 	.word	0x00000000
        /*0428*/ 	.short	0x010a
        /*042a*/ 	.byte	0x04
	.zero		1


	//   ....[51]....
        /*042c*/ 	.word	0x00002f70
        /*0430*/ 	.word	0x000000ff
        /*0434*/ 	.word	0x00000000
        /*0438*/ 	.short	0x010a
        /*043a*/ 	.byte	0x05
	.zero		1


	//   ....[52]....
        /*043c*/ 	.word	0x00003000
        /*0440*/ 	.word	0x000000ff
        /*0444*/ 	.word	0x00000000
        /*0448*/ 	.short	0x010a
        /*044a*/ 	.byte	0x05
	.zero		1


	//   ....[53]....
        /*044c*/ 	.word	0x00003090
        /*0450*/ 	.word	0x000000ff
        /*0454*/ 	.word	0x00000000
        /*0458*/ 	.short	0x010a
        /*045a*/ 	.byte	0x05
	.zero		1


	//   ....[54]....
        /*045c*/ 	.word	0x00003120
        /*0460*/ 	.word	0x000000ff
        /*0464*/ 	.word	0x00000000
        /*0468*/ 	.short	0x010a
        /*046a*/ 	.byte	0x05
	.zero		1


	//   ....[55]....
        /*046c*/ 	.word	0x000031b0
        /*0470*/ 	.word	0x000000ff
        /*0474*/ 	.word	0x00000000
        /*0478*/ 	.short	0x010a
        /*047a*/ 	.byte	0x05
	.zero		1


	//   ....[56]....
        /*047c*/ 	.word	0x00003240
        /*0480*/ 	.word	0x000000ff
        /*0484*/ 	.word	0x00000000
        /*0488*/ 	.short	0x010a
        /*048a*/ 	.byte	0x05
	.zero		1


	//   ....[57]....
        /*048c*/ 	.word	0x000032d0
        /*0490*/ 	.word	0x000000ff
        /*0494*/ 	.word	0x00000000
        /*0498*/ 	.short	0x010a
        /*049a*/ 	.byte	0x05
	.zero		1


	//   ....[58]....
        /*049c*/ 	.word	0x00003370
        /*04a0*/ 	.word	0x00000000
        /*04a4*/ 	.word	0x00000000
        /*04a8*/ 	.short	0x010a
        /*04aa*/ 	.byte	0xff
	.zero		1


	//   ....[59]....
        /*04ac*/ 	.word	0x000034b0
        /*04b0*/ 	.word	0x00000002
        /*04b4*/ 	.word	0x00000110
        /*04b8*/ 	.short	0x010a
        /*04ba*/ 	.byte	0xff
	.zero		1


	//   ....[60]....
        /*04bc*/ 	.word	0x00003510
        /*04c0*/ 	.word	0x00000004
        /*04c4*/ 	.word	0x00000000
        /*04c8*/ 	.short	0x0101
        /*04ca*/ 	.byte	0xff
	.zero		1


	//   ....[61]....
        /*04cc*/ 	.word	0x00003530
        /*04d0*/ 	.word	0x000000ff
        /*04d4*/ 	.word	0x000000e0
        /*04d8*/ 	.short	0x010a
        /*04da*/ 	.byte	0x04
	.zero		1


	//   ....[62]....
        /*04dc*/ 	.word	0x00003650
        /*04e0*/ 	.word	0x00000002
        /*04e4*/ 	.word	0x000000d0
        /*04e8*/ 	.short	0x010a
        /*04ea*/ 	.byte	0xff
	.zero		1


	//   ....[63]....
        /*04ec*/ 	.word	0x00003760
        /*04f0*/ 	.word	0x00000002
        /*04f4*/ 	.word	0x00000000
        /*04f8*/ 	.short	0x0101
        /*04fa*/ 	.byte	0xff
	.zero		1


	//   ....[64]....
        /*04fc*/ 	.word	0x000037f0
        /*0500*/ 	.word	0x000000ff
        /*0504*/ 	.word	0x000000e0
        /*0508*/ 	.short	0x0106
        /*050a*/ 	.byte	0x04
	.zero		1


	//   ....[65]....
        /*050c*/ 	.word	0x00003810
        /*0510*/ 	.word	0x000000ff
        /*0514*/ 	.word	0x000000e0
        /*0518*/ 	.short	0x010a
        /*051a*/ 	.byte	0x04
	.zero		1


	//   ....[66]....
        /*051c*/ 	.word	0x000038a0
        /*0520*/ 	.word	0x000000ff
        /*0524*/ 	.word	0x000000e0
        /*0528*/ 	.short	0x0106
        /*052a*/ 	.byte	0x07
	.zero		1


	//   ....[67]....
        /*052c*/ 	.word	0x000038e0
        /*0530*/ 	.word	0x00000000
        /*0534*/ 	.word	0x000000e0
        /*0538*/ 	.short	0x010a
        /*053a*/ 	.byte	0xff
	.zero		1


	//   ....[68]....
        /*053c*/ 	.word	0x00003b30
        /*0540*/ 	.word	0x000000ff
        /*0544*/ 	.word	0x00000008
        /*0548*/ 	.short	0x010a
        /*054a*/ 	.byte	0x05
	.zero		1


	//   ....[69]....
        /*054c*/ 	.word	0x00003b50
        /*0550*/ 	.word	0x000000ff
        /*0554*/ 	.word	0x00000008
        /*0558*/ 	.short	0x010a
        /*055a*/ 	.byte	0x05
	.zero		1


	//   ....[70]....
        /*055c*/ 	.word	0x00003ce0
        /*0560*/ 	.word	0x000000ff
        /*0564*/ 	.word	0x00000008
        /*0568*/ 	.short	0x010a
        /*056a*/ 	.byte	0x05
	.zero		1


	//   ....[71]....
        /*056c*/ 	.word	0x00003d00
        /*0570*/ 	.word	0x000000ff
        /*0574*/ 	.word	0x00000008
        /*0578*/ 	.short	0x010a
        /*057a*/ 	.byte	0x05
	.zero		1


	//   ....[72]....
        /*057c*/ 	.word	0x00003dc0
        /*0580*/ 	.word	0x000000ff
        /*0584*/ 	.word	0x00000000
        /*0588*/ 	.short	0x0101
        /*058a*/ 	.byte	0x04
	.zero		1


	//   ....[73]....
        /*058c*/ 	.word	0x00004250
        /*0590*/ 	.word	0x00000002
        /*0594*/ 	.word	0x000000d0
        /*0598*/ 	.short	0x010a
        /*059a*/ 	.byte	0xff
	.zero		1


	//   ....[74]....
        /*059c*/ 	.word	0x00004370
        /*05a0*/ 	.word	0x00000000
        /*05a4*/ 	.word	0x00000000
        /*05a8*/ 	.short	0x0101
        /*05aa*/ 	.byte	0xff
	.zero		1


	//   ....[75]....
        /*05ac*/ 	.word	0x000048c0
        /*05b0*/ 	.word	0x000000ff
        /*05b4*/ 	.word	0x00000000
        /*05b8*/ 	.short	0x010a
        /*05ba*/ 	.byte	0x04
	.zero		1


	//   ....[76]....
        /*05bc*/ 	.word	0x00004910
        /*05c0*/ 	.word	0x000000ff
        /*05c4*/ 	.word	0x00000100
        /*05c8*/ 	.short	0x010a
        /*05ca*/ 	.byte	0x39
	.zero		1


	//   ....[77]....
        /*05cc*/ 	.word	0x00004af0
        /*05d0*/ 	.word	0x000000ff
        /*05d4*/ 	.word	0x00000000
        /*05d8*/ 	.short	0x010a
        /*05da*/ 	.byte	0x07
	.zero		1


	//   ....[78]....
        /*05dc*/ 	.word	0x00004c20
        /*05e0*/ 	.word	0x000000ff
        /*05e4*/ 	.word	0x00000000
        /*05e8*/ 	.short	0x010a
        /*05ea*/ 	.byte	0x04
	.zero		1


	//   ....[79]....
        /*05ec*/ 	.word	0x00004fb0
        /*05f0*/ 	.word	0x000000ff
        /*05f4*/ 	.word	0x00000000
        /*05f8*/ 	.short	0x010a
        /*05fa*/ 	.byte	0x04
	.zero		1


	//   ....[80]....
        /*05fc*/ 	.word	0x00005050
        /*0600*/ 	.word	0x00000000
        /*0604*/ 	.word	0x00000000
        /*0608*/ 	.short	0x010a
        /*060a*/ 	.byte	0xff
	.zero		1


	//   ....[81]....
        /*060c*/ 	.word	0x00005090
        /*0610*/ 	.word	0x00000000
        /*0614*/ 	.word	0x00000000
        /*0618*/ 	.short	0x010a
        /*061a*/ 	.byte	0xff
	.zero		1


	//   ....[82]....
        /*061c*/ 	.word	0x00005100
        /*0620*/ 	.word	0x000000ff
        /*0624*/ 	.word	0x00000000
        /*0628*/ 	.short	0x0101
        /*062a*/ 	.byte	0x04
	.zero		1


	//   ....[83]....
        /*062c*/ 	.word	0x00005140
        /*0630*/ 	.word	0x000000ff
        /*0634*/ 	.word	0x00000130
        /*0638*/ 	.short	0x010a
        /*063a*/ 	.byte	0x1f
	.zero		1


	//   ....[84]....
        /*063c*/ 	.word	0x00005190
        /*0640*/ 	.word	0x000000ff
        /*0644*/ 	.word	0x00000000
        /*0648*/ 	.short	0x0101
        /*064a*/ 	.byte	0x04
	.zero		1


	//   ....[85]....
        /*064c*/ 	.word	0x00005600
        /*0650*/ 	.word	0x0000000c
        /*0654*/ 	.word	0x000000d0
        /*0658*/ 	.short	0x010a
        /*065a*/ 	.byte	0xff
	.zero		1


	//   ....[86]....
        /*065c*/ 	.word	0x00005770
        /*0660*/ 	.word	0x00000000
        /*0664*/ 	.word	0x00000000
        /*0668*/ 	.short	0x0101
        /*066a*/ 	.byte	0xff
	.zero		1


	//   ....[87]....
        /*066c*/ 	.word	0x00005bf0
        /*0670*/ 	.word	0x000000ff
        /*0674*/ 	.word	0x000000c8
        /*0678*/ 	.short	0x010a
        /*067a*/ 	.byte	0x18
	.zero		1


	//   ....[88]....
        /*067c*/ 	.word	0x00005db0
        /*0680*/ 	.word	0x000000ff
        /*0684*/ 	.word	0x000000a8
        /*0688*/ 	.short	0x010a
        /*068a*/ 	.byte	0x04
	.zero		1


	//   ....[89]....
        /*068c*/ 	.word	0x00005f90
        /*0690*/ 	.word	0x000000ff
        /*0694*/ 	.word	0x00000090
        /*0698*/ 	.short	0x010b
        /*069a*/ 	.byte	0x04
	.zero		1


	//   ....[90]....
        /*069c*/ 	.word	0x00005fa0
        /*06a0*/ 	.word	0x000000ff
        /*06a4*/ 	.word	0x00000000
        /*06a8*/ 	.short	0x0101
        /*06aa*/ 	.byte	0x14
	.zero		1


	//   ....[91]....
        /*06ac*/ 	.word	0x00005fb0
        /*06b0*/ 	.word	0x000000ff
        /*06b4*/ 	.word	0x000000a8
        /*06b8*/ 	.short	0x010a
        /*06ba*/ 	.byte	0x05
	.zero		1


	//   ....[92]....
        /*06bc*/ 	.word	0x000061b0
        /*06c0*/ 	.word	0x000000ff
        /*06c4*/ 	.word	0x00000090
        /*06c8*/ 	.short	0x010b
        /*06ca*/ 	.byte	0x05
	.zero		1


	//   ....[93]....
        /*06cc*/ 	.word	0x000061c0
        /*06d0*/ 	.word	0x000000ff
        /*06d4*/ 	.word	0x00000000
        /*06d8*/ 	.short	0x0101
        /*06da*/ 	.byte	0x04
	.zero		1


	//   ....[94]....
        /*06dc*/ 	.word	0x00006260
        /*06e0*/ 	.word	0x000000ff
        /*06e4*/ 	.word	0x00000000
        /*06e8*/ 	.short	0x010a
        /*06ea*/ 	.byte	0x04
	.zero		1


	//   ....[95]....
        /*06ec*/ 	.word	0x000062f0
        /*06f0*/ 	.word	0x000000ff
        /*06f4*/ 	.word	0x00000000
        /*06f8*/ 	.short	0x010a
        /*06fa*/ 	.byte	0x05
	.zero		1


	//   ....[96]....
        /*06fc*/ 	.word	0x00006390
        /*0700*/ 	.word	0x00000000
        /*0704*/ 	.word	0x00000000
        /*0708*/ 	.short	0x010a
        /*070a*/ 	.byte	0xff
	.zero		1


	//   ....[97]....
        /*070c*/ 	.word	0x000066e0
        /*0710*/ 	.word	0x00000003
        /*0714*/ 	.word	0x000000d0
        /*0718*/ 	.short	0x010a
        /*071a*/ 	.byte	0xff
	.zero		1


	//   ....[98]....
        /*071c*/ 	.word	0x00006860
        /*0720*/ 	.word	0x00000000
        /*0724*/ 	.word	0x00000000
        /*0728*/ 	.short	0x0101
        /*072a*/ 	.byte	0xff
	.zero		1


	//   ....[99]....
        /*072c*/ 	.word	0x000073d0
        /*0730*/ 	.word	0x00000000
        /*0734*/ 	.word	0x00000090
        /*0738*/ 	.short	0x010a
        /*073a*/ 	.byte	0xff
	.zero		1


	//   ....[100]....
        /*073c*/ 	.word	0x00007430
        /*0740*/ 	.word	0x0000005c
        /*0744*/ 	.word	0x000000f0
        /*0748*/ 	.short	0x010a
        /*074a*/ 	.byte	0xff
	.zero		1


	//   ....[101]....
        /*074c*/ 	.word	0x00007520
        /*0750*/ 	.word	0x00000000
        /*0754*/ 	.word	0x00000090
        /*0758*/ 	.short	0x010a
        /*075a*/ 	.byte	0xff
	.zero		1


	//   ....[102]....
        /*075c*/ 	.word	0x00007650
        /*0760*/ 	.word	0x0000005c
        /*0764*/ 	.word	0x000000f0
        /*0768*/ 	.short	0x010a
        /*076a*/ 	.byte	0xff
	.zero		1


	//   ....[103]....
        /*076c*/ 	.word	0x00008180
        /*0770*/ 	.word	0x00000000
        /*0774*/ 	.word	0x00000000
        /*0778*/ 	.short	0x0101
        /*077a*/ 	.byte	0xff
	.zero		1


	//   ....[104]....
        /*077c*/ 	.word	0x00008190
        /*0780*/ 	.word	0x00000003
        /*0784*/ 	.word	0x00000090
        /*0788*/ 	.short	0x010a
        /*078a*/ 	.byte	0xff
	.zero		1


	//   ....[105]....
        /*078c*/ 	.word	0x00008260
        /*0790*/ 	.word	0x00000003
        /*0794*/ 	.word	0x00000090
        /*0798*/ 	.short	0x010a
        /*079a*/ 	.byte	0xff
	.zero		1


	//   ....[106]....
        /*079c*/ 	.word	0x000086e0
        /*07a0*/ 	.word	0x0000005c
        /*07a4*/ 	.word	0x00000000
        /*07a8*/ 	.short	0x0101
        /*07aa*/ 	.byte	0xff
	.zero		1


	//   ....[107]....
        /*07ac*/ 	.word	0x00008f00
        /*07b0*/ 	.word	0x00000002
        /*07b4*/ 	.word	0x00000000
        /*07b8*/ 	.short	0x0101
        /*07ba*/ 	.byte	0xff
	.zero		1


	//   ....[108]....
        /*07bc*/ 	.word	0x000091d0
        /*07c0*/ 	.word	0x000000ff
        /*07c4*/ 	.word	0x00000000
        /*07c8*/ 	.short	0x0101
        /*07ca*/ 	.byte	0x06
	.zero		1


	//   ....[109]....
        /*07cc*/ 	.word	0x000091f0
        /*07d0*/ 	.word	0x00000000
        /*07d4*/ 	.word	0x00000120
        /*07d8*/ 	.short	0x010a
        /*07da*/ 	.byte	0xff
	.zero		1


	//   ....[110]....
        /*07dc*/ 	.word	0x00009250
        /*07e0*/ 	.word	0x00000000
        /*07e4*/ 	.word	0x00000048
        /*07e8*/ 	.short	0x010a
        /*07ea*/ 	.byte	0xff
	.zero		1


	//   ....[111]....
        /*07ec*/ 	.word	0x000092b0
        /*07f0*/ 	.word	0x00000000
        /*07f4*/ 	.word	0x00000048
        /*07f8*/ 	.short	0x010a
        /*07fa*/ 	.byte	0xff
	.zero		1


	//   ....[112]....
        /*07fc*/ 	.word	0x00009300
        /*0800*/ 	.word	0x00000003
        /*0804*/ 	.word	0x000000d0
        /*0808*/ 	.short	0x010a
        /*080a*/ 	.byte	0xff
	.zero		1


	//   ....[113]....
        /*080c*/ 	.word	0x00009360
        /*0810*/ 	.word	0x00000000
        /*0814*/ 	.word	0x00000000
        /*0818*/ 	.short	0x010a
        /*081a*/ 	.byte	0xff
	.zero		1


	//   ....[114]....
        /*081c*/ 	.word	0x000093c0
        /*0820*/ 	.word	0x00000000
        /*0824*/ 	.word	0x00000000
        /*0828*/ 	.short	0x010a
        /*082a*/ 	.byte	0xff
	.zero		1


	//   ....[115]....
        /*082c*/ 	.word	0x00009420
        /*0830*/ 	.word	0x00000000
        /*0834*/ 	.word	0x00000000
        /*0838*/ 	.short	0x010a
        /*083a*/ 	.byte	0xff
	.zero		1


	//   ....[116]....
        /*083c*/ 	.word	0x00009480
        /*0840*/ 	.word	0x00000000
        /*0844*/ 	.word	0x00000000
        /*0848*/ 	.short	0x010a
        /*084a*/ 	.byte	0xff
	.zero		1


	//   ....[117]....
        /*084c*/ 	.word	0x000094e0
        /*0850*/ 	.word	0x00000000
        /*0854*/ 	.word	0x00000000
        /*0858*/ 	.short	0x010a
        /*085a*/ 	.byte	0xff
	.zero		1


	//   ....[118]....
        /*085c*/ 	.word	0x00009540
        /*0860*/ 	.word	0x00000000
        /*0864*/ 	.word	0x00000000
        /*0868*/ 	.short	0x010a
        /*086a*/ 	.byte	0xff
	.zero		1


	//   ....[119]....
        /*086c*/ 	.word	0x000095a0
        /*0870*/ 	.word	0x00000000
        /*0874*/ 	.word	0x00000000
        /*0878*/ 	.short	0x010a
        /*087a*/ 	.byte	0xff
	.zero		1


	//   ....[120]....
        /*087c*/ 	.word	0x00009600
        /*0880*/ 	.word	0x00000000
        /*0884*/ 	.word	0x00000000
        /*0888*/ 	.short	0x010a
        /*088a*/ 	.byte	0xff
	.zero		1


	//   ....[121]....
        /*088c*/ 	.word	0x00009650
        /*0890*/ 	.word	0x00000002
        /*0894*/ 	.word	0x00000110
        /*0898*/ 	.short	0x010a
        /*089a*/ 	.byte	0xff
	.zero		1


	//   ....[122]....
        /*089c*/ 	.word	0x000096b0
        /*08a0*/ 	.word	0x00000002
        /*08a4*/ 	.word	0x000000e0
        /*08a8*/ 	.short	0x010a
        /*08aa*/ 	.byte	0xff
	.zero		1


	//   ....[123]....
        /*08ac*/ 	.word	0x00009700
        /*08b0*/ 	.word	0x00000002
        /*08b4*/ 	.word	0x000000d0
        /*08b8*/ 	.short	0x010a
        /*08ba*/ 	.byte	0xff
	.zero		1


	//   ....[124]....
        /*08bc*/ 	.word	0x00009760
        /*08c0*/ 	.word	0x00000000
        /*08c4*/ 	.word	0x000000e0
        /*08c8*/ 	.short	0x010a
        /*08ca*/ 	.byte	0xff
	.zero		1


	//   ....[125]....
        /*08cc*/ 	.word	0x000097c0
        /*08d0*/ 	.word	0x00000000
        /*08d4*/ 	.word	0x00000008
        /*08d8*/ 	.short	0x010a
        /*08da*/ 	.byte	0xff
	.zero		1


	//   ....[126]....
        /*08dc*/ 	.word	0x000098b0
        /*08e0*/ 	.word	0x00000000
        /*08e4*/ 	.word	0x00000008
        /*08e8*/ 	.short	0x010a
        /*08ea*/ 	.byte	0xff
	.zero		1


	//   ....[127]....
        /*08ec*/ 	.word	0x00009900
        /*08f0*/ 	.word	0x00000002
        /*08f4*/ 	.word	0x000000d0
        /*08f8*/ 	.short	0x010a
        /*08fa*/ 	.byte	0xff
	.zero		1


	//   ....[128]....
        /*08fc*/ 	.word	0x00009960
        /*0900*/ 	.word	0x00000000
        /*0904*/ 	.word	0x00000100
        /*0908*/ 	.short	0x010a
        /*090a*/ 	.byte	0xff
	.zero		1


	//   ....[129]....
        /*090c*/ 	.word	0x000099c0
        /*0910*/ 	.word	0x00000000
        /*0914*/ 	.word	0x00000000
        /*0918*/ 	.short	0x010a
        /*091a*/ 	.byte	0xff
	.zero		1


	//   ....[130]....
        /*091c*/ 	.word	0x00009a20
        /*0920*/ 	.word	0x00000000
        /*0924*/ 	.word	0x00000000
        /*0928*/ 	.short	0x010a
        /*092a*/ 	.byte	0xff
	.zero		1


	//   ....[131]....
        /*092c*/ 	.word	0x00009a80
        /*0930*/ 	.word	0x00000000
        /*0934*/ 	.word	0x00000130
        /*0938*/ 	.short	0x010a
        /*093a*/ 	.byte	0xff
	.zero		1


	//   ....[132]....
        /*093c*/ 	.word	0x00009ad0
        /*0940*/ 	.word	0x0000000c
        /*0944*/ 	.word	0x000000d0
        /*0948*/ 	.short	0x010a
        /*094a*/ 	.byte	0xff
	.zero		1


	//   ....[133]....
        /*094c*/ 	.word	0x00009b30
        /*0950*/ 	.word	0x00000000
        /*0954*/ 	.word	0x000000c8
        /*0958*/ 	.short	0x010a
        /*095a*/ 	.byte	0xff
	.zero		1


	//   ....[134]....
        /*095c*/ 	.word	0x00009b90
        /*0960*/ 	.word	0x00000000
        /*0964*/ 	.word	0x000000a8
        /*0968*/ 	.short	0x010a
        /*096a*/ 	.byte	0xff
	.zero		1


	//   ....[135]....
        /*096c*/ 	.word	0x00009bf0
        /*0970*/ 	.word	0x00000009
        /*0974*/ 	.word	0x000000a8
        /*0978*/ 	.short	0x010a
        /*097a*/ 	.byte	0xff
	.zero		1


	//   ....[136]....
        /*097c*/ 	.word	0x00009c50
        /*0980*/ 	.word	0x00000000
        /*0984*/ 	.word	0x00000000
        /*0988*/ 	.short	0x010a
        /*098a*/ 	.byte	0xff
	.zero		1


	//   ....[137]....
        /*098c*/ 	.word	0x00009cb0
        /*0990*/ 	.word	0x00000000
        /*0994*/ 	.word	0x00000000
        /*0998*/ 	.short	0x010a
        /*099a*/ 	.byte	0xff
	.zero		1


	//   ....[138]....
        /*099c*/ 	.word	0x00009d00
        /*09a0*/ 	.word	0x00000003
        /*09a4*/ 	.word	0x000000d0
        /*09a8*/ 	.short	0x010a
        /*09aa*/ 	.byte	0xff
	.zero		1


	//   ....[139]....
        /*09ac*/ 	.word	0x00009d50
        /*09b0*/ 	.word	0x00000000
        /*09b4*/ 	.word	0x00000090
        /*09b8*/ 	.short	0x010a
        /*09ba*/ 	.byte	0xff
	.zero		1


	//   ....[140]....
        /*09bc*/ 	.word	0x00009da0
        /*09c0*/ 	.word	0x0000005c
        /*09c4*/ 	.word	0x000000f0
        /*09c8*/ 	.short	0x010a
        /*09ca*/ 	.byte	0xff
	.zero		1


	//   ....[141]....
        /*09cc*/ 	.word	0x00009df0
        /*09d0*/ 	.word	0x00000003
        /*09d4*/ 	.word	0x00000090
        /*09d8*/ 	.short	0x010a
        /*09da*/ 	.byte	0xff
	.zero		1


	//----- nvinfo : EIATTR_NUM_MBARRIERS
	.align		4
.L_47:
        /*09dc*/ 	.byte	0x03, 0x38
        /*09de*/ 	.short	0x0027


	//----- nvinfo : EIATTR_EXIT_INSTR_OFFSETS
	.align		4
        /*09e0*/ 	.byte	0x04, 0x1c
        /*09e2*/ 	.short	(.L_49 - .L_48)


	//   ....[0]....
.L_48:
        /*09e4*/ 	.word	0x000033a0


	//   ....[1]....
        /*09e8*/ 	.word	0x000038b0


	//   ....[2]....
        /*09ec*/ 	.word	0x00003910


	//   ....[3]....
        /*09f0*/ 	.word	0x000053c0


	//   ....[4]....
        /*09f4*/ 	.word	0x000063c0


	//   ....[5]....
        /*09f8*/ 	.word	0x00006400


	//   ....[6]....
        /*09fc*/ 	.word	0x000090c0


	//   ....[7]....
        /*0a00*/ 	.word	0x00009130


	//   ....[8]....
        /*0a04*/ 	.word	0x00009160


	//   ....[9]....
        /*0a08*/ 	.word	0x000091e0


	//----- nvinfo : EIATTR_MAX_THREADS
	.align		4
.L_49:
        /*0a0c*/ 	.byte	0x04, 0x05
        /*0a0e*/ 	.short	(.L_51 - .L_50)
.L_50:
        /*0a10*/ 	.word	0x00000100
        /*0a14*/ 	.word	0x00000001
        /*0a18*/ 	.word	0x00000001


	//----- nvinfo : EIATTR_CRS_STACK_SIZE
	.align		4
.L_51:
        /*0a1c*/ 	.byte	0x04, 0x1e
        /*0a1e*/ 	.short	(.L_53 - .L_52)
.L_52:
        /*0a20*/ 	.word	0x00000000


	//----- nvinfo : EIATTR_CBANK_PARAM_SIZE
	.align		4
.L_53:
        /*0a24*/ 	.byte	0x03, 0x19
        /*0a26*/ 	.short	0x0c00


	//----- nvinfo : EIATTR_PARAM_CBANK
	.align		4
        /*0a28*/ 	.byte	0x04, 0x0a
        /*0a2a*/ 	.short	(.L_55 - .L_54)
	.align		4
.L_54:
        /*0a2c*/ 	.word	index@(.nv.constant0._ZN7cutlass13device_kernelINS_4gemm6kernel13GemmUniversalIN4cute5tupleIJiiiiEEENS1_10collective13CollectiveMmaINS1_46MainloopSm100TmaUmmaWarpSpecializedBlockScaledILi9ELi2ELi2ENS5_IJNS4_1CILi2EEENSA_ILi4EEENSA_ILi1EEEEEEEENS5_IJNSA_ILi256EEENSA_ILi64EEENSA_ILi128EEEEEENS5_IJNS_12float_e4m3_tENS_13float_ue8m0_tEEEENS5_IJNS5_IJlSD_lEEENS4_6LayoutINS5_IJNS5_IJNS5_IJNSA_ILi32EEESC_EEEiEEESR_NS5_IJSD_iEEEEEENS5_IJNS5_IJNS5_IJNSA_ILi16EEESC_EEEiEEENS5_IJNS5_IJNSA_ILi0EEESD_EEENSA_ILi512EEEEEENS5_IJSX_iEEEEEEEEEEESM_S14_NS4_8TiledMMAINS4_8MMA_AtomIJNS4_27SM100_MMA_MXF8F6F4_2x1SM_SSISK_SK_fSL_Li256ELi64ELNS4_4UMMA5MajorE0ELS19_0ELNS18_7ScaleInE0ELS1A_0EEEEEENSO_INS5_IJSD_SD_SD_EEENS5_IJSX_SX_SX_EEEEENS5_IJNS4_10UnderscoreES1G_S1G_EEEEENS5_IJNS4_28SM100_TMA_2SM_LOAD_MULTICASTES1J_EEENS5_IJNS4_14ComposedLayoutINS4_7SwizzleILi3ELi4ELi3EEENS4_18smem_ptr_flag_bitsILi8EEENSO_INS5_IJNSA_ILi8EEESI_EEENS5_IJSI_SD_EEEEEEENSO_INS5_IJNS5_IJNS5_IJSQ_SD_EEENS5_IJSP_SD_EEEEEESD_NS5_IJSC_SD_EEEEEENS5_IJNS5_IJNS5_IJSV_SZ_EEESY_EEESX_NS5_IJSD_SZ_EEEEEEEEEEEvNS4_8identityENS5_IJNS4_18SM100_TMA_2SM_LOADES1J_EEES25_vS26_EENS_8epilogue10collective18CollectiveEpilogueINS2A_23Sm100TmaWarpSpecializedILi3ELi2ELi32ELb1ELb0EEEJNS5_IJSI_SH_SI_EEENS5_IJNSO_ISI_SD_EENSO_ISP_SD_EEEEENS_10bfloat16_tESN_S2J_SN_NS2A_6fusion15FusionCallbacksIS2E_NS2K_17LinearCombinationIS2J_fS2J_fLNS_15FloatRoundStyleE2EEES2F_S2I_JEEENS4_5SM1004TMEM4LOAD26SM100_TMEM_LOAD_32dp32b32xENS4_13SM90_TMA_LOADENS1L_INS1M_ILi2ELi4ELi3EEENS1O_ILi16EEENSO_INS5_IJS1Q_SP_EEES1W_EEEENS4_39AutoVectorizingCopyWithAssumedAlignmentILi128EEENS4_14SM90_TMA_STOREES2Z_S31_S31_EEEvvEEEEvNT_6ParamsE)
        /*0a30*/ 	.short	0x0380
        /*0a32*/ 	.short	0x0c00


	//----- nvinfo : EIATTR_SW_WAR
	.align		4
.L_55:
        /*0a34*/ 	.byte	0x04, 0x36
        /*0a36*/ 	.short	(.L_57 - .L_56)
.L_56:
        /*0a38*/ 	.word	0x00000008
.L_57:


//--------------------- .nv.callgraph             --------------------------
	.section	.nv.callgraph,"",@"SHT_CUDA_CALLGRAPH"
	.align	4
	.sectionentsize	8
	.align		4
        /*0000*/ 	.word	0x00000000
	.align		4
        /*0004*/ 	.word	0xffffffff
	.align		4
        /*0008*/ 	.word	index@(_ZN7cutlass13device_kernelINS_4gemm6kernel13GemmUniversalIN4cute5tupleIJiiiiEEENS1_10collective13CollectiveMmaINS1_46MainloopSm100TmaUmmaWarpSpecializedBlockScaledILi9ELi2ELi2ENS5_IJNS4_1CILi2EEENSA_ILi4EEENSA_ILi1EEEEEEEENS5_IJNSA_ILi256EEENSA_ILi64EEENSA_ILi128EEEEEENS5_IJNS_12float_e4m3_tENS_13float_ue8m0_tEEEENS5_IJNS5_IJlSD_lEEENS4_6LayoutINS5_IJNS5_IJNS5_IJNSA_ILi32EEESC_EEEiEEESR_NS5_IJSD_iEEEEEENS5_IJNS5_IJNS5_IJNSA_ILi16EEESC_EEEiEEENS5_IJNS5_IJNSA_ILi0EEESD_EEENSA_ILi512EEEEEENS5_IJSX_iEEEEEEEEEEESM_S14_NS4_8TiledMMAINS4_8MMA_AtomIJNS4_27SM100_MMA_MXF8F6F4_2x1SM_SSISK_SK_fSL_Li256ELi64ELNS4_4UMMA5MajorE0ELS19_0ELNS18_7ScaleInE0ELS1A_0EEEEEENSO_INS5_IJSD_SD_SD_EEENS5_IJSX_SX_SX_EEEEENS5_IJNS4_10UnderscoreES1G_S1G_EEEEENS5_IJNS4_28SM100_TMA_2SM_LOAD_MULTICASTES1J_EEENS5_IJNS4_14ComposedLayoutINS4_7SwizzleILi3ELi4ELi3EEENS4_18smem_ptr_flag_bitsILi8EEENSO_INS5_IJNSA_ILi8EEESI_EEENS5_IJSI_SD_EEEEEEENSO_INS5_IJNS5_IJNS5_IJSQ_SD_EEENS5_IJSP_SD_EEEEEESD_NS5_IJSC_SD_EEEEEENS5_IJNS5_IJNS5_IJSV_SZ_EEESY_EEESX_NS5_IJSD_SZ_EEEEEEEEEEEvNS4_8identityENS5_IJNS4_18SM100_TMA_2SM_LOADES1J_EEES25_vS26_EENS_8epilogue10collective18CollectiveEpilogueINS2A_23Sm100TmaWarpSpecializedILi3ELi2ELi32ELb1ELb0EEEJNS5_IJSI_SH_SI_EEENS5_IJNSO_ISI_SD_EENSO_ISP_SD_EEEEENS_10bfloat16_tESN_S2J_SN_NS2A_6fusion15FusionCallbacksIS2E_NS2K_17LinearCombinationIS2J_fS2J_fLNS_15FloatRoundStyleE2EEES2F_S2I_JEEENS4_5SM1004TMEM4LOAD26SM100_TMEM_LOAD_32dp32b32xENS4_13SM90_TMA_LOADENS1L_INS1M_ILi2ELi4ELi3EEENS1O_ILi16EEENSO_INS5_IJS1Q_SP_EEES1W_EEEENS4_39AutoVectorizingCopyWithAssumedAlignmentILi128EEENS4_14SM90_TMA_STOREES2Z_S31_S31_EEEvvEEEEvNT_6ParamsE)
	.align		4
        /*000c*/ 	.word	index@(__assertfail)
	.align		4
        /*0010*/ 	.word	0x00000000
	.align		4
        /*0014*/ 	.word	0xfffffffe
	.align		4
        /*0018*/ 	.word	0x00000000
	.align		4
        /*001c*/ 	.word	0xfffffffd
	.align		4
        /*0020*/ 	.word	0x00000000
	.align		4
        /*0024*/ 	.word	0xfffffffc


//--------------------- .nv.constant4             --------------------------
	.section	.nv.constant4,"a",@progbits
	.align	8
	.align		8
.nv.constant4:
        /*0000*/ 	.dword	__assertfail
	.align		8
        /*0008*/ 	.dword	__unnamed_1
	.align		8
        /*0010*/ 	.dword	__unnamed_2
	.align		8
        /*0018*/ 	.dword	_ZN40_INTERNAL_8b43af8b_4_k_cu_fc441888_331104cuda3std3__45__cpo5beginE
	.align		8
        /*0020*/ 	.dword	_ZN40_INTERNAL_8b43af8b_4_k_cu_fc441888_331104cuda3std3__45__cpo3endE
	.align		8
        /*0028*/ 	.dword	_ZN40_INTERNAL_8b43af8b_4_k_cu_fc441888_331104cuda3std3__45__cpo6cbeginE
	.align		8
        /*0030*/ 	.dword	_ZN40_INTERNAL_8b43af8b_4_k_cu_fc441888_331104cuda3std3__45__cpo4cendE
	.align		8
        /*0038*/ 	.dword	_ZN40_INTERNAL_8b43af8b_4_k_cu_fc441888_331104cuda3std3__442_GLOBAL__N__8b43af8b_4_k_cu_fc441888_331106ignoreE
	.align		8
        /*0040*/ 	.dword	_ZN40_INTERNAL_8b43af8b_4_k_cu_fc441888_331104cuda3std3__419piecewise_constructE
	.align		8
        /*0048*/ 	.dword	_ZN40_INTERNAL_8b43af8b_4_k_cu_fc441888_331104cuda3std3__48in_placeE
	.align		8
        /*0050*/ 	.dword	_ZN40_INTERNAL_8b43af8b_4_k_cu_fc441888_331104cuda3std6ranges3__45__cpo4swapE
	.align		8
        /*0058*/ 	.dword	_ZN40_INTERNAL_8b43af8b_4_k_cu_fc441888_331104cuda3std6ranges3__45__cpo9iter_moveE
	.align		8
        /*0060*/ 	.dword	_ZN40_INTERNAL_8b43af8b_4_k_cu_fc441888_331104cute7productE
	.align		8
        /*0068*/ 	.dword	_ZN40_INTERNAL_8b43af8b_4_k_cu_fc441888_331104cute1_E
	.align		8
        /*0070*/ 	.dword	$str$25
	.align		8
        /*0078*/ 	.dword	$str$26
	.align		8
        /*0080*/ 	.dword	$str$27
	.align		8
        /*0088*/ 	.dword	$str$28


//--------------------- .text._ZN7cutlass13device_kernelINS_4gemm6kernel13GemmUniversalIN4cute5tupleIJiiiiEEENS1_10collective13CollectiveMmaINS1_46MainloopSm100TmaUmmaWarpSpecializedBlockScaledILi9ELi2ELi2ENS5_IJNS4_1CILi2EEENSA_ILi4EEENSA_ILi1EEEEEEEENS5_IJNSA_ILi256EEENSA_ILi64EEENSA_ILi128EEEEEENS5_IJNS_12float_e4m3_tENS_13float_ue8m0_tEEEENS5_IJNS5_IJlSD_lEEENS4_6LayoutINS5_IJNS5_IJNS5_IJNSA_ILi32EEESC_EEEiEEESR_NS5_IJSD_iEEEEEENS5_IJNS5_IJNS5_IJNSA_ILi16EEESC_EEEiEEENS5_IJNS5_IJNSA_ILi0EEESD_EEENSA_ILi512EEEEEENS5_IJSX_iEEEEEEEEEEESM_S14_NS4_8TiledMMAINS4_8MMA_AtomIJNS4_27SM100_MMA_MXF8F6F4_2x1SM_SSISK_SK_fSL_Li256ELi64ELNS4_4UMMA5MajorE0ELS19_0ELNS18_7ScaleInE0ELS1A_0EEEEEENSO_INS5_IJSD_SD_SD_EEENS5_IJSX_SX_SX_EEEEENS5_IJNS4_10UnderscoreES1G_S1G_EEEEENS5_IJNS4_28SM100_TMA_2SM_LOAD_MULTICASTES1J_EEENS5_IJNS4_14ComposedLayoutINS4_7SwizzleILi3ELi4ELi3EEENS4_18smem_ptr_flag_bitsILi8EEENSO_INS5_IJNSA_ILi8EEESI_EEENS5_IJSI_SD_EEEEEEENSO_INS5_IJNS5_IJNS5_IJSQ_SD_EEENS5_IJSP_SD_EEEEEESD_NS5_IJSC_SD_EEEEEENS5_IJNS5_IJNS5_IJSV_SZ_EEESY_EEESX_NS5_IJSD_SZ_EEEEEEEEEEEvNS4_8identityENS5_IJNS4_18SM100_TMA_2SM_LOADES1J_EEES25_vS26_EENS_8epilogue10collective18CollectiveEpilogueINS2A_23Sm100TmaWarpSpecializedILi3ELi2ELi32ELb1ELb0EEEJNS5_IJSI_SH_SI_EEENS5_IJNSO_ISI_SD_EENSO_ISP_SD_EEEEENS_10bfloat16_tESN_S2J_SN_NS2A_6fusion15FusionCallbacksIS2E_NS2K_17LinearCombinationIS2J_fS2J_fLNS_15FloatRoundStyleE2EEES2F_S2I_JEEENS4_5SM1004TMEM4LOAD26SM100_TMEM_LOAD_32dp32b32xENS4_13SM90_TMA_LOADENS1L_INS1M_ILi2ELi4ELi3EEENS1O_ILi16EEENSO_INS5_IJS1Q_SP_EEES1W_EEEENS4_39AutoVectorizingCopyWithAssumedAlignmentILi128EEENS4_14SM90_TMA_STOREES2Z_S31_S31_EEEvvEEEEvNT_6ParamsE --------------------------
	.section	.text._ZN7cutlass13device_kernelINS_4gemm6kernel13GemmUniversalIN4cute5tupleIJiiiiEEENS1_10collective13CollectiveMmaINS1_46MainloopSm100TmaUmmaWarpSpecializedBlockScaledILi9ELi2ELi2ENS5_IJNS4_1CILi2EEENSA_ILi4EEENSA_ILi1EEEEEEEENS5_IJNSA_ILi256EEENSA_ILi64EEENSA_ILi128EEEEEENS5_IJNS_12float_e4m3_tENS_13float_ue8m0_tEEEENS5_IJNS5_IJlSD_lEEENS4_6LayoutINS5_IJNS5_IJNS5_IJNSA_ILi32EEESC_EEEiEEESR_NS5_IJSD_iEEEEEENS5_IJNS5_IJNS5_IJNSA_ILi16EEESC_EEEiEEENS5_IJNS5_IJNSA_ILi0EEESD_EEENSA_ILi512EEEEEENS5_IJSX_iEEEEEEEEEEESM_S14_NS4_8TiledMMAINS4_8MMA_AtomIJNS4_27SM100_MMA_MXF8F6F4_2x1SM_SSISK_SK_fSL_Li256ELi64ELNS4_4UMMA5MajorE0ELS19_0ELNS18_7ScaleInE0ELS1A_0EEEEEENSO_INS5_IJSD_SD_SD_EEENS5_IJSX_SX_SX_EEEEENS5_IJNS4_10UnderscoreES1G_S1G_EEEEENS5_IJNS4_28SM100_TMA_2SM_LOAD_MULTICASTES1J_EEENS5_IJNS4_14ComposedLayoutINS4_7SwizzleILi3ELi4ELi3EEENS4_18smem_ptr_flag_bitsILi8EEENSO_INS5_IJNSA_ILi8EEESI_EEENS5_IJSI_SD_EEEEEEENSO_INS5_IJNS5_IJNS5_IJSQ_SD_EEENS5_IJSP_SD_EEEEEESD_NS5_IJSC_SD_EEEEEENS5_IJNS5_IJNS5_IJSV_SZ_EEESY_EEESX_NS5_IJSD_SZ_EEEEEEEEEEEvNS4_8identityENS5_IJNS4_18SM100_TMA_2SM_LOADES1J_EEES25_vS26_EENS_8epilogue10collective18CollectiveEpilogueINS2A_23Sm100TmaWarpSpecializedILi3ELi2ELi32ELb1ELb0EEEJNS5_IJSI_SH_SI_EEENS5_IJNSO_ISI_SD_EENSO_ISP_SD_EEEEENS_10bfloat16_tESN_S2J_SN_NS2A_6fusion15FusionCallbacksIS2E_NS2K_17LinearCombinationIS2J_fS2J_fLNS_15FloatRoundStyleE2EEES2F_S2I_JEEENS4_5SM1004TMEM4LOAD26SM100_TMEM_LOAD_32dp32b32xENS4_13SM90_TMA_LOADENS1L_INS1M_ILi2ELi4ELi3EEENS1O_ILi16EEENSO_INS5_IJS1Q_SP_EEES1W_EEEENS4_39AutoVectorizingCopyWithAssumedAlignmentILi128EEENS4_14SM90_TMA_STOREES2Z_S31_S31_EEEvvEEEEvNT_6ParamsE,"ax",@progbits
	.align	128
.text._ZN7cutlass13device_kernelINS_4gemm6kernel13GemmUniversalIN4cute5tupleIJiiiiEEENS1_10collective13CollectiveMmaINS1_46MainloopSm100TmaUmmaWarpSpecializedBlockScaledILi9ELi2ELi2ENS5_IJNS4_1CILi2EEENSA_ILi4EEENSA_ILi1EEEEEEEENS5_IJNSA_ILi256EEENSA_ILi64EEENSA_ILi128EEEEEENS5_IJNS_12float_e4m3_tENS_13float_ue8m0_tEEEENS5_IJNS5_IJlSD_lEEENS4_6LayoutINS5_IJNS5_IJNS5_IJNSA_ILi32EEESC_EEEiEEESR_NS5_IJSD_iEEEEEENS5_IJNS5_IJNS5_IJNSA_ILi16EEESC_EEEiEEENS5_IJNS5_IJNSA_ILi0EEESD_EEENSA_ILi512EEEEEENS5_IJSX_iEEEEEEEEEEESM_S14_NS4_8TiledMMAINS4_8MMA_AtomIJNS4_27SM100_MMA_MXF8F6F4_2x1SM_SSISK_SK_fSL_Li256ELi64ELNS4_4UMMA5MajorE0ELS19_0ELNS18_7ScaleInE0ELS1A_0EEEEEENSO_INS5_IJSD_SD_SD_EEENS5_IJSX_SX_SX_EEEEENS5_IJNS4_10UnderscoreES1G_S1G_EEEEENS5_IJNS4_28SM100_TMA_2SM_LOAD_MULTICASTES1J_EEENS5_IJNS4_14ComposedLayoutINS4_7SwizzleILi3ELi4ELi3EEENS4_18smem_ptr_flag_bitsILi8EEENSO_INS5_IJNSA_ILi8EEESI_EEENS5_IJSI_SD_EEEEEEENSO_INS5_IJNS5_IJNS5_IJSQ_SD_EEENS5_IJSP_SD_EEEEEESD_NS5_IJSC_SD_EEEEEENS5_IJNS5_IJNS5_IJSV_SZ_EEESY_EEESX_NS5_IJSD_SZ_EEEEEEEEEEEvNS4_8identityENS5_IJNS4_18SM100_TMA_2SM_LOADES1J_EEES25_vS26_EENS_8epilogue10collective18CollectiveEpilogueINS2A_23Sm100TmaWarpSpecializedILi3ELi2ELi32ELb1ELb0EEEJNS5_IJSI_SH_SI_EEENS5_IJNSO_ISI_SD_EENSO_ISP_SD_EEEEENS_10bfloat16_tESN_S2J_SN_NS2A_6fusion15FusionCallbacksIS2E_NS2K_17LinearCombinationIS2J_fS2J_fLNS_15FloatRoundStyleE2EEES2F_S2I_JEEENS4_5SM1004TMEM4LOAD26SM100_TMEM_LOAD_32dp32b32xENS4_13SM90_TMA_LOADENS1L_INS1M_ILi2ELi4ELi3EEENS1O_ILi16EEENSO_INS5_IJS1Q_SP_EEES1W_EEEENS4_39AutoVectorizingCopyWithAssumedAlignmentILi128EEENS4_14SM90_TMA_STOREES2Z_S31_S31_EEEvvEEEEvNT_6ParamsE:
        .type           _ZN7cutlass13device_kernelINS_4gemm6kernel13GemmUniversalIN4cute5tupleIJiiiiEEENS1_10collective13CollectiveMmaINS1_46MainloopSm100TmaUmmaWarpSpecializedBlockScaledILi9ELi2ELi2ENS5_IJNS4_1CILi2EEENSA_ILi4EEENSA_ILi1EEEEEEEENS5_IJNSA_ILi256EEENSA_ILi64EEENSA_ILi128EEEEEENS5_IJNS_12float_e4m3_tENS_13float_ue8m0_tEEEENS5_IJNS5_IJlSD_lEEENS4_6LayoutINS5_IJNS5_IJNS5_IJNSA_ILi32EEESC_EEEiEEESR_NS5_IJSD_iEEEEEENS5_IJNS5_IJNS5_IJNSA_ILi16EEESC_EEEiEEENS5_IJNS5_IJNSA_ILi0EEESD_EEENSA_ILi512EEEEEENS5_IJSX_iEEEEEEEEEEESM_S14_NS4_8TiledMMAINS4_8MMA_AtomIJNS4_27SM100_MMA_MXF8F6F4_2x1SM_SSISK_SK_fSL_Li256ELi64ELNS4_4UMMA5MajorE0ELS19_0ELNS18_7ScaleInE0ELS1A_0EEEEEENSO_INS5_IJSD_SD_SD_EEENS5_IJSX_SX_SX_EEEEENS5_IJNS4_10UnderscoreES1G_S1G_EEEEENS5_IJNS4_28SM100_TMA_2SM_LOAD_MULTICASTES1J_EEENS5_IJNS4_14ComposedLayoutINS4_7SwizzleILi3ELi4ELi3EEENS4_18smem_ptr_flag_bitsILi8EEENSO_INS5_IJNSA_ILi8EEESI_EEENS5_IJSI_SD_EEEEEEENSO_INS5_IJNS5_IJNS5_IJSQ_SD_EEENS5_IJSP_SD_EEEEEESD_NS5_IJSC_SD_EEEEEENS5_IJNS5_IJNS5_IJSV_SZ_EEESY_EEESX_NS5_IJSD_SZ_EEEEEEEEEEEvNS4_8identityENS5_IJNS4_18SM100_TMA_2SM_LOADES1J_EEES25_vS26_EENS_8epilogue10collective18CollectiveEpilogueINS2A_23Sm100TmaWarpSpecializedILi3ELi2ELi32ELb1ELb0EEEJNS5_IJSI_SH_SI_EEENS5_IJNSO_ISI_SD_EENSO_ISP_SD_EEEEENS_10bfloat16_tESN_S2J_SN_NS2A_6fusion15FusionCallbacksIS2E_NS2K_17LinearCombinationIS2J_fS2J_fLNS_15FloatRoundStyleE2EEES2F_S2I_JEEENS4_5SM1004TMEM4LOAD26SM100_TMEM_LOAD_32dp32b32xENS4_13SM90_TMA_LOADENS1L_INS1M_ILi2ELi4ELi3EEENS1O_ILi16EEENSO_INS5_IJS1Q_SP_EEES1W_EEEENS4_39AutoVectorizingCopyWithAssumedAlignmentILi128EEENS4_14SM90_TMA_STOREES2Z_S31_S31_EEEvvEEEEvNT_6ParamsE,@function
        .size           _ZN7cutlass13device_kernelINS_4gemm6kernel13GemmUniversalIN4cute5tupleIJiiiiEEENS1_10collective13CollectiveMmaINS1_46MainloopSm100TmaUmmaWarpSpecializedBlockScaledILi9ELi2ELi2ENS5_IJNS4_1CILi2EEENSA_ILi4EEENSA_ILi1EEEEEEEENS5_IJNSA_ILi256EEENSA_ILi64EEENSA_ILi128EEEEEENS5_IJNS_12float_e4m3_tENS_13float_ue8m0_tEEEENS5_IJNS5_IJlSD_lEEENS4_6LayoutINS5_IJNS5_IJNS5_IJNSA_ILi32EEESC_EEEiEEESR_NS5_IJSD_iEEEEEENS5_IJNS5_IJNS5_IJNSA_ILi16EEESC_EEEiEEENS5_IJNS5_IJNSA_ILi0EEESD_EEENSA_ILi512EEEEEENS5_IJSX_iEEEEEEEEEEESM_S14_NS4_8TiledMMAINS4_8MMA_AtomIJNS4_27SM100_MMA_MXF8F6F4_2x1SM_SSISK_SK_fSL_Li256ELi64ELNS4_4UMMA5MajorE0ELS19_0ELNS18_7ScaleInE0ELS1A_0EEEEEENSO_INS5_IJSD_SD_SD_EEENS5_IJSX_SX_SX_EEEEENS5_IJNS4_10UnderscoreES1G_S1G_EEEEENS5_IJNS4_28SM100_TMA_2SM_LOAD_MULTICASTES1J_EEENS5_IJNS4_14ComposedLayoutINS4_7SwizzleILi3ELi4ELi3EEENS4_18smem_ptr_flag_bitsILi8EEENSO_INS5_IJNSA_ILi8EEESI_EEENS5_IJSI_SD_EEEEEEENSO_INS5_IJNS5_IJNS5_IJSQ_SD_EEENS5_IJSP_SD_EEEEEESD_NS5_IJSC_SD_EEEEEENS5_IJNS5_IJNS5_IJSV_SZ_EEESY_EEESX_NS5_IJSD_SZ_EEEEEEEEEEEvNS4_8identityENS5_IJNS4_18SM100_TMA_2SM_LOADES1J_EEES25_vS26_EENS_8epilogue10collective18CollectiveEpilogueINS2A_23Sm100TmaWarpSpecializedILi3ELi2ELi32ELb1ELb0EEEJNS5_IJSI_SH_SI_EEENS5_IJNSO_ISI_SD_EENSO_ISP_SD_EEEEENS_10bfloat16_tESN_S2J_SN_NS2A_6fusion15FusionCallbacksIS2E_NS2K_17LinearCombinationIS2J_fS2J_fLNS_15FloatRoundStyleE2EEES2F_S2I_JEEENS4_5SM1004TMEM4LOAD26SM100_TMEM_LOAD_32dp32b32xENS4_13SM90_TMA_LOADENS1L_INS1M_ILi2ELi4ELi3EEENS1O_ILi16EEENSO_INS5_IJS1Q_SP_EEES1W_EEEENS4_39AutoVectorizingCopyWithAssumedAlignmentILi128EEENS4_14SM90_TMA_STOREES2Z_S31_S31_EEEvvEEEEvNT_6ParamsE,(.L_x_191 - _ZN7cutlass13device_kernelINS_4gemm6kernel13GemmUniversalIN4cute5tupleIJiiiiEEENS1_10collective13CollectiveMmaINS1_46MainloopSm100TmaUmmaWarpSpecializedBlockScaledILi9ELi2ELi2ENS5_IJNS4_1CILi2EEENSA_ILi4EEENSA_ILi1EEEEEEEENS5_IJNSA_ILi256EEENSA_ILi64EEENSA_ILi128EEEEEENS5_IJNS_12float_e4m3_tENS_13float_ue8m0_tEEEENS5_IJNS5_IJlSD_lEEENS4_6LayoutINS5_IJNS5_IJNS5_IJNSA_ILi32EEESC_EEEiEEESR_NS5_IJSD_iEEEEEENS5_IJNS5_IJNS5_IJNSA_ILi16EEESC_EEEiEEENS5_IJNS5_IJNSA_ILi0EEESD_EEENSA_ILi512EEEEEENS5_IJSX_iEEEEEEEEEEESM_S14_NS4_8TiledMMAINS4_8MMA_AtomIJNS4_27SM100_MMA_MXF8F6F4_2x1SM_SSISK_SK_fSL_Li256ELi64ELNS4_4UMMA5MajorE0ELS19_0ELNS18_7ScaleInE0ELS1A_0EEEEEENSO_INS5_IJSD_SD_SD_EEENS5_IJSX_SX_SX_EEEEENS5_IJNS4_10UnderscoreES1G_S1G_EEEEENS5_IJNS4_28SM100_TMA_2SM_LOAD_MULTICASTES1J_EEENS5_IJNS4_14ComposedLayoutINS4_7SwizzleILi3ELi4ELi3EEENS4_18smem_ptr_flag_bitsILi8EEENSO_INS5_IJNSA_ILi8EEESI_EEENS5_IJSI_SD_EEEEEEENSO_INS5_IJNS5_IJNS5_IJSQ_SD_EEENS5_IJSP_SD_EEEEEESD_NS5_IJSC_SD_EEEEEENS5_IJNS5_IJNS5_IJSV_SZ_EEESY_EEESX_NS5_IJSD_SZ_EEEEEEEEEEEvNS4_8identityENS5_IJNS4_18SM100_TMA_2SM_LOADES1J_EEES25_vS26_EENS_8epilogue10collective18CollectiveEpilogueINS2A_23Sm100TmaWarpSpecializedILi3ELi2ELi32ELb1ELb0EEEJNS5_IJSI_SH_SI_EEENS5_IJNSO_ISI_SD_EENSO_ISP_SD_EEEEENS_10bfloat16_tESN_S2J_SN_NS2A_6fusion15FusionCallbacksIS2E_NS2K_17LinearCombinationIS2J_fS2J_fLNS_15FloatRoundStyleE2EEES2F_S2I_JEEENS4_5SM1004TMEM4LOAD26SM100_TMEM_LOAD_32dp32b32xENS4_13SM90_TMA_LOADENS1L_INS1M_ILi2ELi4ELi3EEENS1O_ILi16EEENSO_INS5_IJS1Q_SP_EEES1W_EEEENS4_39AutoVectorizingCopyWithAssumedAlignmentILi128EEENS4_14SM90_TMA_STOREES2Z_S31_S31_EEEvvEEEEvNT_6ParamsE)
        .other          _ZN7cutlass13device_kernelINS_4gemm6kernel13GemmUniversalIN4cute5tupleIJiiiiEEENS1_10collective13CollectiveMmaINS1_46MainloopSm100TmaUmmaWarpSpecializedBlockScaledILi9ELi2ELi2ENS5_IJNS4_1CILi2EEENSA_ILi4EEENSA_ILi1EEEEEEEENS5_IJNSA_ILi256EEENSA_ILi64EEENSA_ILi128EEEEEENS5_IJNS_12float_e4m3_tENS_13float_ue8m0_tEEEENS5_IJNS5_IJlSD_lEEENS4_6LayoutINS5_IJNS5_IJNS5_IJNSA_ILi32EEESC_EEEiEEESR_NS5_IJSD_iEEEEEENS5_IJNS5_IJNS5_IJNSA_ILi16EEESC_EEEiEEENS5_IJNS5_IJNSA_ILi0EEESD_EEENSA_ILi512EEEEEENS5_IJSX_iEEEEEEEEEEESM_S14_NS4_8TiledMMAINS4_8MMA_AtomIJNS4_27SM100_MMA_MXF8F6F4_2x1SM_SSISK_SK_fSL_Li256ELi64ELNS4_4UMMA5MajorE0ELS19_0ELNS18_7ScaleInE0ELS1A_0EEEEEENSO_INS5_IJSD_SD_SD_EEENS5_IJSX_SX_SX_EEEEENS5_IJNS4_10UnderscoreES1G_S1G_EEEEENS5_IJNS4_28SM100_TMA_2SM_LOAD_MULTICASTES1J_EEENS5_IJNS4_14ComposedLayoutINS4_7SwizzleILi3ELi4ELi3EEENS4_18smem_ptr_flag_bitsILi8EEENSO_INS5_IJNSA_ILi8EEESI_EEENS5_IJSI_SD_EEEEEEENSO_INS5_IJNS5_IJNS5_IJSQ_SD_EEENS5_IJSP_SD_EEEEEESD_NS5_IJSC_SD_EEEEEENS5_IJNS5_IJNS5_IJSV_SZ_EEESY_EEESX_NS5_IJSD_SZ_EEEEEEEEEEEvNS4_8identityENS5_IJNS4_18SM100_TMA_2SM_LOADES1J_EEES25_vS26_EENS_8epilogue10collective18CollectiveEpilogueINS2A_23Sm100TmaWarpSpecializedILi3ELi2ELi32ELb1ELb0EEEJNS5_IJSI_SH_SI_EEENS5_IJNSO_ISI_SD_EENSO_ISP_SD_EEEEENS_10bfloat16_tESN_S2J_SN_NS2A_6fusion15FusionCallbacksIS2E_NS2K_17LinearCombinationIS2J_fS2J_fLNS_15FloatRoundStyleE2EEES2F_S2I_JEEENS4_5SM1004TMEM4LOAD26SM100_TMEM_LOAD_32dp32b32xENS4_13SM90_TMA_LOADENS1L_INS1M_ILi2ELi4ELi3EEENS1O_ILi16EEENSO_INS5_IJS1Q_SP_EEES1W_EEEENS4_39AutoVectorizingCopyWithAssumedAlignmentILi128EEENS4_14SM90_TMA_STOREES2Z_S31_S31_EEEvvEEEEvNT_6ParamsE,@"STO_CUDA_ENTRY STV_DEFAULT"
_ZN7cutlass13device_kernelINS_4gemm6kernel13GemmUniversalIN4cute5tupleIJiiiiEEENS1_10collective13CollectiveMmaINS1_46MainloopSm100TmaUmmaWarpSpecializedBlockScaledILi9ELi2ELi2ENS5_IJNS4_1CILi2EEENSA_ILi4EEENSA_ILi1EEEEEEEENS5_IJNSA_ILi256EEENSA_ILi64EEENSA_ILi128EEEEEENS5_IJNS_12float_e4m3_tENS_13float_ue8m0_tEEEENS5_IJNS5_IJlSD_lEEENS4_6LayoutINS5_IJNS5_IJNS5_IJNSA_ILi32EEESC_EEEiEEESR_NS5_IJSD_iEEEEEENS5_IJNS5_IJNS5_IJNSA_ILi16EEESC_EEEiEEENS5_IJNS5_IJNSA_ILi0EEESD_EEENSA_ILi512EEEEEENS5_IJSX_iEEEEEEEEEEESM_S14_NS4_8TiledMMAINS4_8MMA_AtomIJNS4_27SM100_MMA_MXF8F6F4_2x1SM_SSISK_SK_fSL_Li256ELi64ELNS4_4UMMA5MajorE0ELS19_0ELNS18_7ScaleInE0ELS1A_0EEEEEENSO_INS5_IJSD_SD_SD_EEENS5_IJSX_SX_SX_EEEEENS5_IJNS4_10UnderscoreES1G_S1G_EEEEENS5_IJNS4_28SM100_TMA_2SM_LOAD_MULTICASTES1J_EEENS5_IJNS4_14ComposedLayoutINS4_7SwizzleILi3ELi4ELi3EEENS4_18smem_ptr_flag_bitsILi8EEENSO_INS5_IJNSA_ILi8EEESI_EEENS5_IJSI_SD_EEEEEEENSO_INS5_IJNS5_IJNS5_IJSQ_SD_EEENS5_IJSP_SD_EEEEEESD_NS5_IJSC_SD_EEEEEENS5_IJNS5_IJNS5_IJSV_SZ_EEESY_EEESX_NS5_IJSD_SZ_EEEEEEEEEEEvNS4_8identityENS5_IJNS4_18SM100_TMA_2SM_LOADES1J_EEES25_vS26_EENS_8epilogue10collective18CollectiveEpilogueINS2A_23Sm100TmaWarpSpecializedILi3ELi2ELi32ELb1ELb0EEEJNS5_IJSI_SH_SI_EEENS5_IJNSO_ISI_SD_EENSO_ISP_SD_EEEEENS_10bfloat16_tESN_S2J_SN_NS2A_6fusion15FusionCallbacksIS2E_NS2K_17LinearCombinationIS2J_fS2J_fLNS_15FloatRoundStyleE2EEES2F_S2I_JEEENS4_5SM1004TMEM4LOAD26SM100_TMEM_LOAD_32dp32b32xENS4_13SM90_TMA_LOADENS1L_INS1M_ILi2ELi4ELi3EEENS1O_ILi16EEENSO_INS5_IJS1Q_SP_EEES1W_EEEENS4_39AutoVectorizingCopyWithAssumedAlignmentILi128EEENS4_14SM90_TMA_STOREES2Z_S31_S31_EEEvvEEEEvNT_6ParamsE:
[----:B------:R-:W1:Y:S01]  /*0000*/  LDC R1, c[0x0][0x37c] ;  /* 0x0000df00ff017b82 */ /* 0x000e620000000800 */
[----:B------:R-:W2:Y:S01]  /*0010*/  S2R R95, SR_TID.X ;  /* 0x00000000005f7919 */ /* 0x000ea20000002100 */
[----:B------:R-:W3:Y:S06]  /*0020*/  LDCU.64 UR12, c[0x0][0xc90] ;  /* 0x00019200ff0c77ac */ /* 0x000eec0008000a00 */
[----:B------:R-:W4:Y:S01]  /*0030*/  S2UR UR4, SR_CgaCtaId ;  /* 0x00000000000479c3 */ /* 0x000f220000008800 */
[----:B------:R-:W-:Y:S02]  /*0040*/  PRMT R88, RZ, 0x7610, R88 ;  /* 0x00007610ff587816 */ /* 0x000fe40000000058 */
[----:B------:R-:W-:-:S02]  /*0050*/  ELECT P0, URZ, PT ;  /* 0x0000000000ff782f */ /* 0x000fc40003800000 */
[----:B---3--:R-:W-:-:S04]  /*0060*/  ISETP.NE.U32.AND P1, PT, RZ, UR12, PT ;  /* 0x0000000cff007c0c */ /* 0x008fc8000bf25070 */
[----:B------:R-:W-:Y:S01]  /*0070*/  ISETP.NE.AND.EX P2, PT, RZ, UR13, PT, P1 ;  /* 0x0000000dff007c0c */ /* 0x000fe2000bf45310 */
[----:B----4-:R-:W-:Y:S02]  /*0080*/  ULOP3.LUT UR71, UR4, 0x1, URZ, 0xc0, !UPT ;  /* 0x0000000104477892 */ /* 0x010fe4000f8ec0ff */
[----:B------:R-:W-:Y:S01]  /*0090*/  ULOP3.LUT UR70, UR4, 0x1, URZ, 0x3c, !UPT ;  /* 0x0000000104467892 */ /* 0x000fe2000f8e3cff */
[----:B--2---:R-:W-:-:S05]  /*00a0*/  SHF.R.U32.HI R89, RZ, 0x5, R95 ;  /* 0x00000005ff597819 */ /* 0x004fca000001165f */
[----:B------:R-:W2:Y:S02]  /*00b0*/  SHFL.IDX PT, R0, R89, RZ, 0x1f ;  /* 0x00001fff59007589 */ /* 0x000ea400000e0000 */
[----:B--2---:R-:W-:Y:S02]  /*00c0*/  R2UR UR24, R0 ;  /* 0x00000000001872ca */ /* 0x004fe400000e0000 */
[----:B-1----:R-:W-:-:S13]  /*00d0*/  @P2 BRA `(.L_x_0) ;  /* 0x0000000000302947 */ /* 0x002fda0003800000 */
[----:B------:R-:W1:Y:S02]  /*00e0*/  LDCU.64 UR4, c[0x0][0xc88] ;  /* 0x00019100ff0477ac */ /* 0x000e640008000a00 */
[----:B-1----:R-:W-:-:S04]  /*00f0*/  UISETP.NE.U32.AND UP0, UPT, UR4, URZ, UPT ;  /* 0x000000ff0400728c */ /* 0x002fc8000bf05070 */
[----:B------:R-:W-:-:S09]  /*0100*/  UISETP.NE.AND.EX UP0, UPT, UR5, URZ, UPT, UP0 ;  /* 0x000000ff0500728c */ /* 0x000fd2000bf05300 */
[----:B------:R-:W-:Y:S05]  /*0110*/  BRA.U !UP0, `(.L_x_1) ;  /* 0x0000000108147547 */ /* 0x000fea000b800000 */
[----:B------:R-:W1:Y:S01]  /*0120*/  LDC.64 R2, c[0x0][0xc88] ;  /* 0x00032200ff027b82 */ /* 0x000e620000000a00 */
[----:B------:R-:W1:Y:S02]  /*0130*/  LDCU.64 UR4, c[0x0][0x358] ;  /* 0x00006b00ff0477ac */ /* 0x000e640008000a00 */
[----:B-1----:R1:W5:Y:S01]  /*0140*/  LDG.E R41, desc[UR4][R2.64] ;  /* 0x0000000402297981 */ /* 0x002362000c1e1900 */
[----:B------:R-:W-:Y:S01]  /*0150*/  HFMA2 R88, -RZ, RZ, 0, 5.9604644775390625e-08 ;  /* 0x00000001ff587431 */ /* 0x000fe200000001ff */
[----:B------:R-:W-:Y:S05]  /*0160*/  BRA `(.L_x_0) ;  /* 0x00000000000c7947 */ /* 0x000fea0003800000 */
.L_x_1:
[----:B------:R-:W1:Y:S01]  /*0170*/  LDCU UR4, c[0x0][0xc80] ;  /* 0x00019000ff0477ac */ /* 0x000e620008000800 */
[----:B------:R-:W-:Y:S01]  /*0180*/  HFMA2 R88, -RZ, RZ, 0, 5.9604644775390625e-08 ;  /* 0x00000001ff587431 */ /* 0x000fe200000001ff */
[----:B-1----:R-:W-:-:S07]  /*0190*/  MOV R41, UR4 ;  /* 0x0000000400297c02 */ /* 0x002fce0008000f00 */
.L_x_0:
[----:B------:R-:W2:Y:S02]  /*01a0*/  LDCU.64 UR4, c[0x0][0xcb0] ;  /* 0x00019600ff0477ac */ /* 0x000ea40008000a00 */
[----:B--2---:R-:W-:-:S04]  /*01b0*/  UISETP.NE.U32.AND UP0, UPT, UR4, URZ, UPT ;  /* 0x000000ff0400728c */ /* 0x004fc8000bf05070 */
[----:B------:R-:W-:-:S09]  /*01c0*/  UISETP.NE.AND.EX UP0, UPT, UR5, URZ, UPT, UP0 ;  /* 0x000000ff0500728c */ /* 0x000fd2000bf05300 */
[----:B------:R-:W-:Y:S05]  /*01d0*/  BRA.U UP0, `(.L_x_2) ;  /* 0x0000000100287547 */ /* 0x000fea000b800000 */
[----:B------:R-:W2:Y:S02]  /*01e0*/  LDCU.64 UR4, c[0x0][0xca8] ;  /* 0x00019500ff0477ac */ /* 0x000ea40008000a00 */
[----:B--2---:R-:W-:-:S04]  /*01f0*/  UISETP.NE.U32.AND UP0, UPT, UR4, URZ, UPT ;  /* 0x000000ff0400728c */ /* 0x004fc8000bf05070 */
[----:B------:R-:W-:-:S09]  /*0200*/  UISETP.NE.AND.EX UP0, UPT, UR5, URZ, UPT, UP0 ;  /* 0x000000ff0500728c */ /* 0x000fd2000bf05300 */
[----:B------:R-:W-:Y:S05]  /*0210*/  BRA.U !UP0, `(.L_x_3) ;  /* 0x0000000108107547 */ /* 0x000fea000b800000 */
[----:B------:R-:W2:Y:S01]  /*0220*/  LDC.64 R38, c[0x0][0xca8] ;  /* 0x00032a00ff267b82 */ /* 0x000ea20000000a00 */
[----:B------:R-:W2:Y:S02]  /*0230*/  LDCU.64 UR4, c[0x0][0x358] ;  /* 0x00006b00ff0477ac */ /* 0x000ea40008000a00 */
[----:B--2---:R2:W5:Y:S01]  /*0240*/  LDG.E R38, desc[UR4][R38.64] ;  /* 0x0000000426267981 */ /* 0x004562000c1e1900 */
[----:B------:R-:W-:Y:S05]  /*0250*/  BRA `(.L_x_2) ;  /* 0x0000000000087947 */ /* 0x000fea0003800000 */
.L_x_3:
[----:B------:R-:W2:Y:S02]  /*0260*/  LDCU UR4, c[0x0][0xca0] ;  /* 0x00019400ff0477ac */ /* 0x000ea40008000800 */
[----:B--2---:R-:W-:Y:S02]  /*0270*/  MOV R38, UR4 ;  /* 0x0000000400267c02 */ /* 0x004fe40008000f00 */
.L_x_2:
[----:B------:R-:W-:Y:S01]  /*0280*/  IMAD.U32 R0, RZ, RZ, UR24 ;  /* 0x00000018ff007e24 */ /* 0x000fe2000f8e00ff */
[----:B------:R-:W-:Y:S04]  /*0290*/  BSSY.RECONVERGENT B0, `(.L_x_4) ;  /* 0x0000012000007945 */ /* 0x000fe80003800200 */
[C---:B------:R-:W-:Y:S02]  /*02a0*/  ISETP.NE.OR P3, PT, R0.reuse, 0x1, !P0 ;  /* 0x000000010000780c */ /* 0x040fe40004765670 */
[----:B------:R-:W-:-:S11]  /*02b0*/  ISETP.NE.OR P2, PT, R0, 0x3, !P0 ;  /* 0x000000030000780c */ /* 0x000fd60004745670 */
[----:B------:R-:W-:Y:S05]  /*02c0*/  @P3 BRA `(.L_x_5) ;  /* 0x0000000000383947 */ /* 0x000fea0003800000 */
[----:B------:R-:W3:Y:S02]  /*02d0*/  LDCU.64 UR4, c[0x0][0x348] ;  /* 0x00006900ff0477ac */ /* 0x000ee40008000a00 */
[----:B---3--:R-:W-:Y:S02]  /*02e0*/  UIADD3 UR10, UP3, UPT, UR4, 0x80, URZ ;  /* 0x00000080040a7890 */ /* 0x008fe4000ff7e0ff */
[----:B------:R-:W-:Y:S02]  /*02f0*/  UIADD3 UR8, UP2, UPT, UR4, 0x180, URZ ;  /* 0x0000018004087890 */ /* 0x000fe4000ff5e0ff */
[----:B------:R-:W-:Y:S02]  /*0300*/  UIADD3 UR6, UP1, UPT, UR4, 0x280, URZ ;  /* 0x0000028004067890 */ /* 0x000fe4000ff3e0ff */
[----:B------:R-:W-:Y:S02]  /*0310*/  UIADD3 UR4, UP0, UPT, UR4, 0x380, URZ ;  /* 0x0000038004047890 */ /* 0x000fe4000ff1e0ff */
[----:B------:R-:W-:-:S02]  /*0320*/  UIADD3.X UR11, UPT, UPT, URZ, UR5, URZ, UP3, !UPT ;  /* 0x00000005ff0b7290 */ /* 0x000fc40009ffe4ff */
[----:B------:R-:W-:Y:S02]  /*0330*/  UIADD3.X UR9, UPT, UPT, URZ, UR5, URZ, UP2, !UPT ;  /* 0x00000005ff097290 */ /* 0x000fe400097fe4ff */
[----:B------:R-:W-:Y:S02]  /*0340*/  UIADD3.X UR7, UPT, UPT, URZ, UR5, URZ, UP1, !UPT ;  /* 0x00000005ff077290 */ /* 0x000fe40008ffe4ff */
[----:B------:R-:W-:-:S03]  /*0350*/  UIADD3.X UR5, UPT, UPT, URZ, UR5, URZ, UP0, !UPT ;  /* 0x00000005ff057290 */ /* 0x000fc600087fe4ff */
[----:B------:R3:W-:Y:S02]  /*0360*/  UTMACCTL.PF [UR10] ;  /* 0x000000000a0079b9 */ /* 0x0007e40008040000 */
[----:B------:R3:W-:Y:S02]  /*0370*/  UTMACCTL.PF [UR8] ;  /* 0x00000000080079b9 */ /* 0x0007e40008040000 */
[----:B------:R3:W-:Y:S02]  /*0380*/  UTMACCTL.PF [UR6] ;  /* 0x00000000060079b9 */ /* 0x0007e40008040000 */
[----:B------:R3:W-:Y:S02]  /*0390*/  UTMACCTL.PF [UR4] ;  /* 0x00000000040079b9 */ /* 0x0007e40008040000 */
[----:B---3--:R-:W-:Y:S01]  /*03a0*/  NOP ;  /* 0x0000000000007918 */ /* 0x008fe20000000000 */
.L_x_5:
[----:B------:R-:W-:Y:S05]  /*03b0*/  BSYNC.RECONVERGENT B0 ;  /* 0x0000000000007941 */ /* 0x000fea0003800200 */
.L_x_4:
[----:B------:R-:W-:Y:S04]  /*03c0*/  BSSY.RECONVERGENT B0, `(.L_x_6) ;  /* 0x000000a000007945 */ /* 0x000fe80003800200 */
[----:B------:R-:W-:Y:S05]  /*03d0*/  @P2 BRA `(.L_x_7) ;  /* 0x0000000000202947 */ /* 0x000fea0003800000 */
[----:B------:R-:W3:Y:S02]  /*03e0*/  LDCU.64 UR4, c[0x0][0x348] ;  /* 0x00006900ff0477ac */ /* 0x000ee40008000a00 */
[----:B---3--:R-:W-:Y:S02]  /*03f0*/  UIADD3 UR6, UP1, UPT, UR4, 0x980, URZ ;  /* 0x0000098004067890 */ /* 0x008fe4000ff3e0ff */
[----:B------:R-:W-:Y:S02]  /*0400*/  UIADD3 UR4, UP0, UPT, UR4, 0xa80, URZ ;  /* 0x00000a8004047890 */ /* 0x000fe4000ff1e0ff */
[----:B------:R-:W-:Y:S02]  /*0410*/  UIADD3.X UR7, UPT, UPT, URZ, UR5, URZ, UP1, !UPT ;  /* 0x00000005ff077290 */ /* 0x000fe40008ffe4ff */
[----:B------:R-:W-:-:S07]  /*0420*/  UIADD3.X UR5, UPT, UPT, URZ, UR5, URZ, UP0, !UPT ;  /* 0x00000005ff057290 */ /* 0x000fce00087fe4ff */
[----:B------:R3:W-:Y:S02]  /*0430*/  UTMACCTL.PF [UR6] ;  /* 0x00000000060079b9 */ /* 0x0007e40008040000 */
[----:B------:R3:W-:Y:S02]  /*0440*/  UTMACCTL.PF [UR4] ;  /* 0x00000000040079b9 */ /* 0x0007e40008040000 */
[----:B---3--:R-:W-:Y:S01]  /*0450*/  NOP ;  /* 0x0000000000007918 */ /* 0x008fe20000000000 */
.L_x_7:
[----:B------:R-:W-:Y:S05]  /*0460*/  BSYNC.RECONVERGENT B0 ;  /* 0x0000000000007941 */ /* 0x000fea0003800200 */
.L_x_6:
[----:B------:R-:W3:Y:S01]  /*0470*/  LDCU.64 UR4, c[0x0][0xc88] ;  /* 0x00019100ff0477ac */ /* 0x000ee20008000a00 */
[----:B------:R-:W-:Y:S01]  /*0480*/  ISETP.NE.AND.EX P1, PT, RZ, UR13, PT, P1 ;  /* 0x0000000dff007c0c */ /* 0x000fe2000bf25310 */
[----:B------:R-:W-:Y:S01]  /*0490*/  UPLOP3.LUT UP4, UPT, UPT, UPT, UPT, 0x80, 0x8 ;  /* 0x000000000008789c */ /* 0x000fe20003f8f070 */
[----:B---3--:R-:W-:-:S04]  /*04a0*/  ISETP.NE.U32.AND P2, PT, RZ, UR4, PT ;  /* 0x00000004ff007c0c */ /* 0x008fc8000bf45070 */
[----:B------:R-:W-:-:S13]  /*04b0*/  ISETP.NE.AND.EX P2, PT, RZ, UR5, PT, P2 ;  /* 0x00000005ff007c0c */ /* 0x000fda000bf45320 */
[----:B------:R-:W-:Y:S05]  /*04c0*/  @P2 BRA P1, `(.L_x_8) ;  /* 0x0000000000282947 */ /* 0x000fea0000800000 */
[----:B------:R-:W-:Y:S01]  /*04d0*/  UISETP.NE.U32.AND UP0, UPT, UR12, URZ, UPT ;  /* 0x000000ff0c00728c */ /* 0x000fe2000bf05070 */
[----:B-----5:R-:W-:Y:S01]  /*04e0*/  FSETP.NEU.AND P1, PT, R41, RZ, PT ;  /* 0x000000ff2900720b */ /* 0x020fe20003f2d000 */
[----:B------:R-:W-:Y:S02]  /*04f0*/  UISETP.NE.U32.AND UP2, UPT, UR4, URZ, UPT ;  /* 0x000000ff0400728c */ /* 0x000fe4000bf45070 */
[----:B------:R-:W-:Y:S02]  /*0500*/  UISETP.NE.AND.EX UP1, UPT, UR13, URZ, UPT, UP0 ;  /* 0x000000ff0d00728c */ /* 0x000fe4000bf25300 */
[----:B------:R-:W-:-:S04]  /*0510*/  UISETP.NE.AND.EX UP0, UPT, UR5, URZ, UPT, UP2 ;  /* 0x000000ff0500728c */ /* 0x000fc8000bf05320 */
[----:B------:R-:W-:-:S04]  /*0520*/  USEL UR4, URZ, 0xffffffff, UP0 ;  /* 0xffffffffff047887 */ /* 0x000fc80008000000 */
[----:B------:R-:W-:Y:S01]  /*0530*/  VOTEU.ANY UP0, P1 ;  /* 0x0000000000ff7886 */ /* 0x000fe20000800100 */
[----:B------:R-:W-:-:S04]  /*0540*/  @!UP1 USEL UR4, URZ, 0xffffffff, UP0 ;  /* 0xffffffffff049887 */ /* 0x000fc80008000000 */
[----:B------:R-:W-:-:S04]  /*0550*/  ULOP3.LUT UR4, UR4, 0x1, URZ, 0xc0, !UPT ;  /* 0x0000000104047892 */ /* 0x000fc8000f8ec0ff */
[----:B------:R-:W-:-:S11]  /*0560*/  UISETP.NE.U32.AND UP4, UPT, UR4, 0x1, UPT ;  /* 0x000000010400788c */ /* 0x000fd6000bf85070 */
.L_x_8:
[----:B------:R-:W3:Y:S01]  /*0570*/  SHFL.IDX PT, R0, R89, RZ, 0x1f ;  /* 0x00001fff59007589 */ /* 0x000ee200000e0000 */
[----:B------:R-:W-:-:S04]  /*0580*/  UISETP.NE.AND UP0, UPT, UR24, 0x2, UPT ;  /* 0x000000021800788c */ /* 0x000fc8000bf05270 */
[----:B------:R-:W-:Y:S02]  /*0590*/  UISETP.EQ.AND UP1, UPT, UR71, URZ, !UP0 ;  /* 0x000000ff4700728c */ /* 0x000fe4000c722270 */
[----:B------:R-:W-:-:S04]  /*05a0*/  USEL UR37, URZ, 0x1, UP0 ;  /* 0x00000001ff257887 */ /* 0x000fc80008000000 */
[----:B------:R-:W-:Y:S02]  /*05b0*/  PLOP3.LUT P4, PT, P0, PT, UP1, 0x80, 0x8 ;  /* 0x000000000008781c */ /* 0x000fe4000078f018 */
[----:B---3--:R-:W-:-:S13]  /*05c0*/  ISETP.NE.AND P1, PT, R0, RZ, PT ;  /* 0x000000ff0000720c */ /* 0x008fda0003f25270 */
[----:B------:R-:W-:Y:S05]  /*05d0*/  @P1 BRA `(.L_x_9) ;  /* 0x00000000008c1947 */ /* 0x000fea0003800000 */
[----:B------:R-:W-:Y:S01]  /*05e0*/  ELECT P1, URZ, PT ;  /* 0x0000000000ff782f */ /* 0x000fe20003820000 */
[----:B------:R-:W-:-:S12]  /*05f0*/  BSSY.RECONVERGENT B0, `(.L_x_9) ;  /* 0x0000021000007945 */ /* 0x000fd80003800200 */
[----:B------:R-:W-:Y:S05]  /*0600*/  @!P1 BRA `(.L_x_10) ;  /* 0x00000000007c9947 */ /* 0x000fea0003800000 */
[----:B------:R-:W3:Y:S01]  /*0610*/  S2UR UR5, SR_CgaCtaId ;  /* 0x00000000000579c3 */ /* 0x000ee20000008800 */
[----:B------:R-:W-:Y:S01]  /*0620*/  UMOV UR4, 0x400 ;  /* 0x0000040000047882 */ /* 0x000fe20000000000 */
[----:B------:R-:W-:Y:S01]  /*0630*/  UMOV UR8, 0x1 ;  /* 0x0000000100087882 */ /* 0x000fe20000000000 */
[----:B------:R-:W-:Y:S01]  /*0640*/  UMOV UR6, 0x4 ;  /* 0x0000000400067882 */ /* 0x000fe20000000000 */
[----:B------:R-:W-:-:S04]  /*0650*/  UIADD3 UR8, UPT, UPT, -UR8, 0x100000, URZ ;  /* 0x0010000008087890 */ /* 0x000fc8000fffe1ff */
[----:B------:R-:W-:Y:S02]  /*0660*/  USHF.L.U32 UR9, UR8, 0xb, URZ ;  /* 0x0000000b08097899 */ /* 0x000fe400080006ff */
[----:B------:R-:W-:Y:S02]  /*0670*/  USHF.L.U32 UR8, UR8, 0x1, URZ ;  /* 0x0000000108087899 */ /* 0x000fe400080006ff */
[----:B------:R-:W-:-:S04]  /*0680*/  UIADD3 UR6, UPT, UPT, -UR6, 0x100000, URZ ;  /* 0x0010000006067890 */ /* 0x000fc8000fffe1ff */
[----:B------:R-:W-:Y:S02]  /*0690*/  USHF.L.U32 UR7, UR6, 0xb, URZ ;  /* 0x0000000b06077899 */ /* 0x000fe400080006ff */
[----:B------:R-:W-:Y:S02]  /*06a0*/  USHF.L.U32 UR6, UR6, 0x1, URZ ;  /* 0x0000000106067899 */ /* 0x000fe400080006ff */
[----:B---3--:R-:W-:Y:S01]  /*06b0*/  ULEA UR4, UR5, UR4, 0x18 ;  /* 0x0000000405047291 */ /* 0x008fe2000f8ec0ff */
[----:B------:R-:W3:Y:S11]  /*06c0*/  FENCE.VIEW.ASYNC.S ;  /* 0x00000000000073c6 */ /* 0x000ef60000000000 */
[----:B---3--:R3:W4:Y:S01]  /*06d0*/  SYNCS.EXCH.64 URZ, [UR4], UR8 ;  /* 0x0000000804ff75b2 */ /* 0x0087220008000100 */
[----:B------:R3:W1:Y:S01]  /*06e0*/  SYNCS.EXCH.64 URZ, [UR4+0x48], UR6 ;  /* 0x0000480604ff75b2 */ /* 0x0006620008000100 */
        /* <DEDUP_REMOVED lines=15> */
[----:B------:R3:W1:Y:S02]  /*07e0*/  SYNCS.EXCH.64 URZ, [UR4+0x88], UR6 ;  /* 0x0000880604ff75b2 */ /* 0x0006640008000100 */
[----:B---3--:R-:W-:Y:S01]  /*07f0*/  NOP ;  /* 0x0000000000007918 */ /* 0x008fe20000000000 */
.L_x_10:
[----:B------:R-:W-:Y:S05]  /*0800*/  BSYNC.RECONVERGENT B0 ;  /* 0x0000000000007941 */ /* 0x000fea0003800200 */
.L_x_9:
[----:B------:R-:W3:Y:S01]  /*0810*/  SHFL.IDX PT, R0, R89, RZ, 0x1f ;  /* 0x00001fff59007589 */ /* 0x000ee200000e0000 */
[----:B------:R-:W-:Y:S01]  /*0820*/  NOP ;  /* 0x0000000000007918 */ /* 0x000fe20000000000 */
[----:B---3--:R-:W-:-:S13]  /*0830*/  ISETP.NE.AND P1, PT, R0, 0x1, PT ;  /* 0x000000010000780c */ /* 0x008fda0003f25270 */
[----:B------:R-:W-:Y:S05]  /*0840*/  @P1 BRA `(.L_x_11) ;  /* 0x0000000000501947 */ /* 0x000fea0003800000 */
        /* <DEDUP_REMOVED lines=9> */
[----:B------:R-:W-:Y:S01]  /*08e0*/  USHF.L.U32 UR6, UR6, 0x1, URZ ;  /* 0x0000000106067899 */ /* 0x000fe200080006ff */
[----:B------:R-:W-:Y:S01]  /*08f0*/  ELECT P1, URZ, PT ;  /* 0x0000000000ff782f */ /* 0x000fe20003820000 */
[----:B---3--:R-:W-:Y:S01]  /*0900*/  ULEA UR4, UR5, UR4, 0x18 ;  /* 0x0000000405047291 */ /* 0x008fe2000f8ec0ff */
[----:B------:R-:W3:Y:S11]  /*0910*/  FENCE.VIEW.ASYNC.S ;  /* 0x00000000000073c6 */ /* 0x000ef60000000000 */
[----:B---3--:R3:W1:Y:S01]  /*0920*/  SYNCS.EXCH.64 URZ, [UR4+0x90], UR8 ;  /* 0x0000900804ff75b2 */ /* 0x0086620008000100 */
[----:B------:R3:W1:Y:S01]  /*0930*/  SYNCS.EXCH.64 URZ, [UR4+0xa8], UR6 ;  /* 0x0000a80604ff75b2 */ /* 0x0006620008000100 */
[----:B------:R3:W1:Y:S01]  /*0940*/  SYNCS.EXCH.64 URZ, [UR4+0x98], UR8 ;  /* 0x0000980804ff75b2 */ /* 0x0006620008000100 */
[----:B------:R3:W1:Y:S01]  /*0950*/  SYNCS.EXCH.64 URZ, [UR4+0xb0], UR6 ;  /* 0x0000b00604ff75b2 */ /* 0x0006620008000100 */
[----:B------:R3:W1:Y:S01]  /*0960*/  SYNCS.EXCH.64 URZ, [UR4+0xa0], UR8 ;  /* 0x0000a00804ff75b2 */ /* 0x0006620008000100 */
[----:B------:R3:W1:Y:S01]  /*0970*/  SYNCS.EXCH.64 URZ, [UR4+0xb8], UR6 ;  /* 0x0000b80604ff75b2 */ /* 0x0006620008000100 */
[----:B------:R-:W-:Y:S01]  /*0980*/  NOP ;  /* 0x0000000000007918 */ /* 0x000fe20000000000 */
.L_x_11:
[----:B------:R-:W2:Y:S01]  /*0990*/  SHFL.IDX PT, R0, R89, RZ, 0x1f ;  /* 0x00001fff59007589 */ /* 0x000ea200000e0000 */
[----:B------:R-:W-:Y:S01]  /*09a0*/  NOP ;  /* 0x0000000000007918 */ /* 0x000fe20000000000 */
[----:B--2---:R-:W-:-:S13]  /*09b0*/  ISETP.NE.AND P1, PT, R0, 0x3, PT ;  /* 0x000000030000780c */ /* 0x004fda0003f25270 */
[----:B------:R-:W-:Y:S05]  /*09c0*/  @P1 BRA `(.L_x_12) ;  /* 0x0000000000301947 */ /* 0x000fea0003800000 */
[----:B---3--:R-:W2:Y:S01]  /*09d0*/  S2UR UR6, SR_CgaCtaId ;  /* 0x00000000000679c3 */ /* 0x008ea20000008800 */
[----:B------:R-:W-:Y:S01]  /*09e0*/  UMOV UR4, 0x400 ;  /* 0x0000040000047882 */ /* 0x000fe20000000000 */
[----:B------:R-:W-:Y:S01]  /*09f0*/  UMOV UR5, 0x20 ;  /* 0x0000002000057882 */ /* 0x000fe20000000000 */
[----:B------:R-:W-:Y:S01]  /*0a00*/  ELECT P1, URZ, PT ;  /* 0x0000000000ff782f */ /* 0x000fe20003820000 */
[----:B--2---:R-:W-:Y:S02]  /*0a10*/  ULEA UR6, UR6, UR4, 0x18 ;  /* 0x0000000406067291 */ /* 0x004fe4000f8ec0ff */
[----:B------:R-:W-:-:S04]  /*0a20*/  UIADD3 UR4, UPT, UPT, -UR5, 0x100000, URZ ;  /* 0x0010000005047890 */ /* 0x000fc8000fffe1ff */
[----:B------:R-:W-:Y:S02]  /*0a30*/  USHF.L.U32 UR5, UR4, 0xb, URZ ;  /* 0x0000000b04057899 */ /* 0x000fe400080006ff */
[----:B------:R-:W-:Y:S01]  /*0a40*/  USHF.L.U32 UR4, UR4, 0x1, URZ ;  /* 0x0000000104047899 */ /* 0x000fe200080006ff */
[----:B------:R-:W2:Y:S11]  /*0a50*/  FENCE.VIEW.ASYNC.S ;  /* 0x00000000000073c6 */ /* 0x000eb60000000000 */
[----:B--2---:R2:W3:Y:S01]  /*0a60*/  SYNCS.EXCH.64 URZ, [UR6+0xc0], UR4 ;  /* 0x0000c00406ff75b2 */ /* 0x0044e20008000100 */
[----:B------:R2:W1:Y:S01]  /*0a70*/  SYNCS.EXCH.64 URZ, [UR6+0xc8], UR4 ;  /* 0x0000c80406ff75b2 */ /* 0x0004620008000100 */
[----:B------:R-:W-:Y:S01]  /*0a80*/  NOP ;  /* 0x0000000000007918 */ /* 0x000fe20000000000 */
.L_x_12:
[----:B------:R-:W4:Y:S01]  /*0a90*/  SHFL.IDX PT, R0, R89, RZ, 0x1f ;  /* 0x00001fff59007589 */ /* 0x000f2200000e0000 */
[----:B------:R-:W-:Y:S01]  /*0aa0*/  NOP ;  /* 0x0000000000007918 */ /* 0x000fe20000000000 */
[----:B----4-:R-:W-:-:S13]  /*0ab0*/  ISETP.NE.AND P1, PT, R0, 0x4, PT ;  /* 0x000000040000780c */ /* 0x010fda0003f25270 */
[----:B------:R-:W-:Y:S05]  /*0ac0*/  @P1 BRA `(.L_x_13) ;  /* 0x00000000004c1947 */ /* 0x000fea0003800000 */
[----:B--2---:R-:W2:Y:S01]  /*0ad0*/  S2UR UR5, SR_CgaCtaId ;  /* 0x00000000000579c3 */ /* 0x004ea20000008800 */
[----:B---3--:R-:W-:Y:S01]  /*0ae0*/  UMOV UR4, 0x720 ;  /* 0x0000072000047882 */ /* 0x008fe20000000000 */
[----:B------:R-:W-:Y:S01]  /*0af0*/  UMOV UR6, 0x400 ;  /* 0x0000040000067882 */ /* 0x000fe20000000000 */
[----:B------:R-:W-:Y:S01]  /*0b00*/  USEL UR4, UR4, 0x620, UP4 ;  /* 0x0000062004047887 */ /* 0x000fe2000a000000 */
[----:B------:R-:W-:Y:S01]  /*0b10*/  UMOV UR8, 0x1 ;  /* 0x0000000100087882 */ /* 0x000fe20000000000 */
[----:B------:R-:W-:Y:S01]  /*0b20*/  ELECT P1, URZ, PT ;  /* 0x0000000000ff782f */ /* 0x000fe20003820000 */
[----:B------:R-:W-:-:S04]  /*0b30*/  UIADD3 UR8, UPT, UPT, -UR8, 0x100000, URZ ;  /* 0x0010000008087890 */ /* 0x000fc8000fffe1ff */
[----:B------:R-:W-:Y:S02]  /*0b40*/  USHF.L.U32 UR9, UR8, 0xb, URZ ;  /* 0x0000000b08097899 */ /* 0x000fe400080006ff */
[----:B------:R-:W-:Y:S02]  /*0b50*/  USHF.L.U32 UR8, UR8, 0x1, URZ ;  /* 0x0000000108087899 */ /* 0x000fe400080006ff */
[----:B--2---:R-:W-:Y:S02]  /*0b60*/  ULEA UR6, UR5, UR6, 0x18 ;  /* 0x0000000605067291 */ /* 0x004fe4000f8ec0ff */
[----:B------:R-:W-:-:S04]  /*0b70*/  UIADD3 UR4, UPT, UPT, -UR4, 0x100000, URZ ;  /* 0x0010000004047890 */ /* 0x000fc8000fffe1ff */
[----:B------:R-:W-:Y:S02]  /*0b80*/  USHF.L.U32 UR5, UR4, 0xb, URZ ;  /* 0x0000000b04057899 */ /* 0x000fe400080006ff */
[----:B------:R-:W-:Y:S01]  /*0b90*/  USHF.L.U32 UR4, UR4, 0x1, URZ ;  /* 0x0000000104047899 */ /* 0x000fe200080006ff */
[----:B------:R-:W2:Y:S03]  /*0ba0*/  FENCE.VIEW.ASYNC.S ;  /* 0x00000000000073c6 */ /* 0x000ea60000000000 */
[----:B--2---:R4:W2:Y:S08]  /*0bb0*/  SYNCS.EXCH.64 URZ, [UR6+0xd0], UR8 ;  /* 0x0000d00806ff75b2 */ /* 0x0048b00008000100 */
[----:B------:R4:W3:Y:S01]  /*0bc0*/  SYNCS.EXCH.64 URZ, [UR6+0xe0], UR4 ;  /* 0x0000e00406ff75b2 */ /* 0x0008e20008000100 */
[----:B------:R4:W1:Y:S01]  /*0bd0*/  SYNCS.EXCH.64 URZ, [UR6+0xd8], UR8 ;  /* 0x0000d80806ff75b2 */ /* 0x0008620008000100 */
[----:B------:R4:W1:Y:S02]  /*0be0*/  SYNCS.EXCH.64 URZ, [UR6+0xe8], UR4 ;  /* 0x0000e80406ff75b2 */ /* 0x0008640008000100 */
[----:B----4-:R-:W-:Y:S01]  /*0bf0*/  NOP ;  /* 0x0000000000007918 */ /* 0x010fe20000000000 */
.L_x_13:
[----:B------:R-:W4:Y:S01]  /*0c00*/  SHFL.IDX PT, R0, R89, RZ, 0x1f ;  /* 0x00001fff59007589 */ /* 0x000f2200000e0000 */
[----:B------:R-:W-:Y:S01]  /*0c10*/  NOP ;  /* 0x0000000000007918 */ /* 0x000fe20000000000 */
[----:B----4-:R-:W-:-:S13]  /*0c20*/  ISETP.NE.AND P1, PT, R0, 0x5, PT ;  /* 0x000000050000780c */ /* 0x010fda0003f25270 */
[----:B------:R-:W-:Y:S05]  /*0c30*/  @P1 BRA `(.L_x_14) ;  /* 0x0000000000481947 */ /* 0x000fea0003800000 */
[----:B--2---:R-:W2:Y:S01]  /*0c40*/  S2UR UR5, SR_CgaCtaId ;  /* 0x00000000000579c3 */ /* 0x004ea20000008800 */
[----:B---3--:R-:W-:Y:S01]  /*0c50*/  UMOV UR4, 0x400 ;  /* 0x0000040000047882 */ /* 0x008fe20000000000 */
        /* <DEDUP_REMOVED lines=9> */
[----:B--2---:R-:W-:Y:S01]  /*0cf0*/  ULEA UR4, UR5, UR4, 0x18 ;  /* 0x0000000405047291 */ /* 0x004fe2000f8ec0ff */
[----:B------:R-:W2:Y:S11]  /*0d00*/  FENCE.VIEW.ASYNC.S ;  /* 0x00000000000073c6 */ /* 0x000eb60000000000 */
[----:B--2---:R4:W2:Y:S01]  /*0d10*/  SYNCS.EXCH.64 URZ, [UR4+0xf0], UR6 ;  /* 0x0000f00604ff75b2 */ /* 0x0048a20008000100 */
[----:B------:R4:W3:Y:S01]  /*0d20*/  SYNCS.EXCH.64 URZ, [UR4+0x100], UR8 ;  /* 0x0001000804ff75b2 */ /* 0x0008e20008000100 */
[----:B------:R4:W1:Y:S01]  /*0d30*/  SYNCS.EXCH.64 URZ, [UR4+0xf8], UR6 ;  /* 0x0000f80604ff75b2 */ /* 0x0008620008000100 */
[----:B------:R4:W1:Y:S02]  /*0d40*/  SYNCS.EXCH.64 URZ, [UR4+0x108], UR8 ;  /* 0x0001080804ff75b2 */ /* 0x0008640008000100 */
[----:B----4-:R-:W-:Y:S01]  /*0d50*/  NOP ;  /* 0x0000000000007918 */ /* 0x010fe20000000000 */
.L_x_14:
[----:B------:R-:W4:Y:S01]  /*0d60*/  SHFL.IDX PT, R0, R89, RZ, 0x1f ;  /* 0x00001fff59007589 */ /* 0x000f2200000e0000 */
[----:B------:R-:W-:Y:S01]  /*0d70*/  ISETP.NE.OR P0, PT, RZ, UR24, !P0 ;  /* 0x00000018ff007c0c */ /* 0x000fe2000c705670 */
[----:B------:R-:W-:Y:S01]  /*0d80*/  NOP ;  /* 0x0000000000007918 */ /* 0x000fe20000000000 */
[----:B----4-:R-:W-:-:S13]  /*0d90*/  ISETP.NE.AND P1, PT, R0, 0x3, PT ;  /* 0x000000030000780c */ /* 0x010fda0003f25270 */
[----:B------:R-:W-:Y:S05]  /*0da0*/  @P1 BRA `(.L_x_15) ;  /* 0x0000000000381947 */ /* 0x000fea0003800000 */
[----:B--2---:R-:W2:Y:S01]  /*0db0*/  S2UR UR5, SR_CgaCtaId ;  /* 0x00000000000579c3 */ /* 0x004ea20000008800 */
[----:B---3--:R-:W-:Y:S01]  /*0dc0*/  UMOV UR4, 0x400 ;  /* 0x0000040000047882 */ /* 0x008fe20000000000 */
[----:B------:R-:W-:Y:S01]  /*0dd0*/  UMOV UR6, 0x20 ;  /* 0x0000002000067882 */ /* 0x000fe20000000000 */
[----:B------:R-:W-:Y:S01]  /*0de0*/  ELECT P1, URZ, PT ;  /* 0x0000000000ff782f */ /* 0x000fe20003820000 */
[----:B------:R-:W-:-:S04]  /*0df0*/  UIADD3 UR6, UPT, UPT, -UR6, 0x100000, URZ ;  /* 0x0010000006067890 */ /* 0x000fc8000fffe1ff */
[----:B------:R-:W-:Y:S02]  /*0e00*/  USHF.L.U32 UR7, UR6, 0xb, URZ ;  /* 0x0000000b06077899 */ /* 0x000fe400080006ff */
[----:B------:R-:W-:Y:S02]  /*0e10*/  USHF.L.U32 UR6, UR6, 0x1, URZ ;  /* 0x0000000106067899 */ /* 0x000fe400080006ff */
[----:B--2---:R-:W-:Y:S01]  /*0e20*/  ULEA UR4, UR5, UR4, 0x18 ;  /* 0x0000000405047291 */ /* 0x004fe2000f8ec0ff */
[----:B------:R-:W2:Y:S11]  /*0e30*/  FENCE.VIEW.ASYNC.S ;  /* 0x00000000000073c6 */ /* 0x000eb60000000000 */
[----:B--2---:R4:W2:Y:S01]  /*0e40*/  SYNCS.EXCH.64 URZ, [UR4+0x110], UR6 ;  /* 0x0001100604ff75b2 */ /* 0x0048a20008000100 */
[----:B------:R4:W3:Y:S01]  /*0e50*/  SYNCS.EXCH.64 URZ, [UR4+0x120], UR6 ;  /* 0x0001200604ff75b2 */ /* 0x0008e20008000100 */
[----:B------:R4:W1:Y:S01]  /*0e60*/  SYNCS.EXCH.64 URZ, [UR4+0x118], UR6 ;  /* 0x0001180604ff75b2 */ /* 0x0008620008000100 */
[----:B------:R4:W1:Y:S02]  /*0e70*/  SYNCS.EXCH.64 URZ, [UR4+0x128], UR6 ;  /* 0x0001280604ff75b2 */ /* 0x0008640008000100 */
[----:B----4-:R-:W-:Y:S01]  /*0e80*/  NOP ;  /* 0x0000000000007918 */ /* 0x010fe20000000000 */
.L_x_15:
[----:B---3--:R-:W3:Y:S01]  /*0e90*/  S2UR UR7, SR_CgaCtaId ;  /* 0x00000000000779c3 */ /* 0x008ee20000008800 */
[----:B------:R-:W-:Y:S01]  /*0ea0*/  VOTEU.ALL UP0, P0 ;  /* 0x0000000000ff7886 */ /* 0x000fe20000000000 */
[----:B--2---:R-:W-:Y:S01]  /*0eb0*/  UMOV UR4, 0x20 ;  /* 0x0000002000047882 */ /* 0x004fe20000000000 */
[----:B------:R-:W-:Y:S01]  /*0ec0*/  NOP ;  /* 0x0000000000007918 */ /* 0x000fe20000000000 */
[----:B------:R-:W-:Y:S01]  /*0ed0*/  LOP3.LUT R0, R95, 0x1f, RZ, 0xc0, !PT ;  /* 0x0000001f5f007812 */ /* 0x000fe200078ec0ff */
[----:B------:R-:W-:Y:S01]  /*0ee0*/  UISETP.NE.AND UP5, UPT, UR24, URZ, UPT ;  /* 0x000000ff1800728c */ /* 0x000fe2000bfa5270 */
[----:B------:R-:W-:Y:S01]  /*0ef0*/  @!UP0 UMOV UR6, 0x400 ;  /* 0x0000040000068882 */ /* 0x000fe20000000000 */
[----:B------:R-:W-:-:S04]  /*0f00*/  @!UP0 UIADD3 UR4, UPT, UPT, -UR4, 0x100000, URZ ;  /* 0x0010000004048890 */ /* 0x000fc8000fffe1ff */
[----:B------:R-:W-:Y:S02]  /*0f10*/  @!UP0 USHF.L.U32 UR5, UR4, 0xb, URZ ;  /* 0x0000000b04058899 */ /* 0x000fe400080006ff */
[----:B------:R-:W-:Y:S02]  /*0f20*/  @!UP0 USHF.L.U32 UR4, UR4, 0x1, URZ ;  /* 0x0000000104048899 */ /* 0x000fe400080006ff */
[----:B---3--:R-:W-:Y:S01]  /*0f30*/  @!UP0 ULEA UR6, UR7, UR6, 0x18 ;  /* 0x0000000607068291 */ /* 0x008fe2000f8ec0ff */
[----:B------:R-:W2:Y:S01]  /*0f40*/  LDCU UR7, c[0x0][0x36c] ;  /* 0x00006d80ff0777ac */ /* 0x000ea20008000800 */
[----:B------:R-:W-:Y:S01]  /*0f50*/  VOTEU.ALL UP0, P0 ;  /* 0x0000000000ff7886 */ /* 0x000fe20000000000 */
[----:B------:R-:W3:Y:S09]  /*0f60*/  FENCE.VIEW.ASYNC.S ;  /* 0x00000000000073c6 */ /* 0x000ef20000000000 */
[----:B---3--:R3:W4:Y:S01]  /*0f70*/  @!UP0 SYNCS.EXCH.64 URZ, [UR6+0x130], UR4 ;  /* 0x0001300406ff85b2 */ /* 0x0087220008000100 */
[----:B--2---:R-:W-:-:S09]  /*0f80*/  UISETP.EQ.U32.AND UP6, UPT, UR7, 0x1, UPT ;  /* 0x000000010700788c */ /* 0x004fd2000bfc2070 */
[----:B---3--:R-:W-:Y:S05]  /*0f90*/  BRA.U !UP6, `(.L_x_16) ;  /* 0x000000010e087547 */ /* 0x008fea000b800000 */
[----:B-1--4-:R-:W-:Y:S01]  /*0fa0*/  UCGABAR_ARV ;  /* 0x00000000000079c7 */ /* 0x012fe20008000000 */
[----:B------:R-:W-:Y:S05]  /*0fb0*/  BRA `(.L_x_17) ;  /* 0x0000000000047947 */ /* 0x000fea0003800000 */
.L_x_16:
[----:B-1--4-:R-:W-:Y:S01]  /*0fc0*/  NOP ;  /* 0x0000000000007918 */ /* 0x012fe20000000000 */
.L_x_17:
[----:B------:R-:W1:Y:S01]  /*0fd0*/  S2UR UR64, SR_CTAID.X ;  /* 0x00000000004079c3 */ /* 0x000e620000002500 */
[----:B------:R-:W-:-:S05]  /*0fe0*/  CS2R.32 R91, SR_CgaSize ;  /* 0x00000000005b7805 */ /* 0x000fca0000008a00 */
[----:B------:R-:W-:-:S05]  /*0ff0*/  IMAD R91, R91, -0xa0, RZ ;  /* 0xffffff605b5b7824 */ /* 0x000fca00078e02ff */
[----:B------:R-:W-:-:S14]  /*1000*/  R2UR UR5, R91 ;  /* 0x000000005b0572ca */ /* 0x000fdc00000e0000 */
[----:B------:R-:W2:Y:S01]  /*1010*/  LDCU UR5, c[0x0][UR5+0x2b0] ;  /* 0x00005600050577ac */ /* 0x000ea20008000800 */
[----:B------:R-:W-:-:S05]  /*1020*/  CS2R.32 R91, SR_CgaSize ;  /* 0x00000000005b7805 */ /* 0x000fca0000008a00 */
[----:B------:R-:W-:-:S05]  /*1030*/  IMAD R91, R91, -0xa0, RZ ;  /* 0xffffff605b5b7824 */ /* 0x000fca00078e02ff */
[----:B------:R-:W-:-:S14]  /*1040*/  R2UR UR4, R91 ;  /* 0x000000005b0472ca */ /* 0x000fdc00000e0000 */
[----:B------:R-:W3:Y:S01]  /*1050*/  LDCU UR4, c[0x0][UR4+0x2b4] ;  /* 0x00005680040477ac */ /* 0x000ee20008000800 */
[----:B------:R-:W4:Y:S01]  /*1060*/  S2UR UR25, SR_CTAID.Y ;  /* 0x00000000001979c3 */ /* 0x000f220000002600 */
[----:B------:R-:W-:-:S05]  /*1070*/  CS2R.32 R91, SR_CgaSize ;  /* 0x00000000005b7805 */ /* 0x000fca0000008a00 */
[----:B------:R-:W-:-:S05]  /*1080*/  IMAD R91, R91, -0xa0, RZ ;  /* 0xffffff605b5b7824 */ /* 0x000fca00078e02ff */
[----:B------:R-:W-:-:S14]  /*1090*/  R2UR UR7, R91 ;  /* 0x000000005b0772ca */ /* 0x000fdc00000e0000 */
[----:B------:R-:W3:Y:S01]  /*10a0*/  LDCU UR7, c[0x0][UR7+0x2a0] ;  /* 0x00005400070777ac */ /* 0x000ee20008000800 */
[----:B------:R-:W-:-:S05]  /*10b0*/  CS2R.32 R91, SR_CgaSize ;  /* 0x00000000005b7805 */ /* 0x000fca0000008a00 */
[----:B------:R-:W-:-:S05]  /*10c0*/  IMAD R91, R91, -0xa0, RZ ;  /* 0xffffff605b5b7824 */ /* 0x000fca00078e02ff */
[----:B------:R-:W-:-:S14]  /*10d0*/  R2UR UR8, R91 ;  /* 0x000000005b0872ca */ /* 0x000fdc00000e0000 */
[----:B------:R-:W3:Y:S01]  /*10e0*/  LDCU UR8, c[0x0][UR8+0x2a4] ;  /* 0x00005480080877ac */ /* 0x000ee20008000800 */
[----:B------:R-:W3:Y:S01]  /*10f0*/  S2UR UR6, SR_CgaCtaId ;  /* 0x00000000000679c3 */ /* 0x000ee20000008800 */
[----:B------:R-:W-:Y:S01]  /*1100*/  UISETP.GT.U32.AND UP1, UPT, UR71, 0xffff, UPT ;  /* 0x0000ffff4700788c */ /* 0x000fe2000bf24070 */
[----:B------:R-:W-:Y:S01]  /*1110*/  UMOV UR13, 0x55 ;  /* 0x00000055000d7882 */ /* 0x000fe20000000000 */
[----:B------:R-:W-:Y:S01]  /*1120*/  UMOV UR12, 0x3 ;  /* 0x00000003000c7882 */ /* 0x000fe20000000000 */
[----:B------:R-:W3:Y:S01]  /*1130*/  LDCU UR28, c[0x0][0xf24] ;  /* 0x0001e480ff1c77ac */ /* 0x000ee20008000800 */
[----:B-1----:R-:W-:Y:S01]  /*1140*/  I2FP.F32.U32 R3, UR64 ;  /* 0x0000004000037c45 */ /* 0x002fe20008201000 */
[----:B------:R-:W1:Y:S04]  /*1150*/  LDCU UR39, c[0x0][0xf24] ;  /* 0x0001e480ff2777ac */ /* 0x000e680008000800 */
[----:B--2---:R-:W-:Y:S01]  /*1160*/  FMUL R3, R3, UR5 ;  /* 0x0000000503037c20 */ /* 0x004fe20008400000 */
[----:B------:R-:W2:Y:S01]  /*1170*/  LDCU UR30, c[0x0][0xf30] ;  /* 0x0001e600ff1e77ac */ /* 0x000ea20008000800 */
[----:B----4-:R-:W-:Y:S01]  /*1180*/  I2FP.F32.U32 R2, UR25 ;  /* 0x0000001900027c45 */ /* 0x010fe20008201000 */
[----:B------:R-:W-:-:S03]  /*1190*/  USEL UR45, UR71, 0xffff, !UP1 ;  /* 0x0000ffff472d7887 */ /* 0x000fc6000c800000 */
[----:B------:R-:W4:Y:S01]  /*11a0*/  F2I.U32.TRUNC.NTZ R3, R3 ;  /* 0x0000000300037305 */ /* 0x000f22000020f000 */
[----:B------:R-:W-:Y:S01]  /*11b0*/  UMOV UR27, UR64 ;  /* 0x00000040001b7c82 */ /* 0x000fe20008000000 */
[----:B---3--:R-:W-:Y:S01]  /*11c0*/  FMUL R2, R2, UR4 ;  /* 0x0000000402027c20 */ /* 0x008fe20008400000 */
[----:B------:R-:W-:Y:S02]  /*11d0*/  USHF.R.U32.HI UR11, URZ, 0x1, UR6 ;  /* 0x00000001ff0b7899 */ /* 0x000fe40008011606 */
[----:B------:R-:W-:-:S03]  /*11e0*/  ULOP3.LUT UR5, UR6, 0x6, URZ, 0xc0, !UPT ;  /* 0x0000000606057892 */ /* 0x000fc6000f8ec0ff */
[----:B------:R-:W3:Y:S01]  /*11f0*/  F2I.U32.TRUNC.NTZ R2, R2 ;  /* 0x0000000200027305 */ /* 0x000ee2000020f000 */
[----:B------:R-:W-:Y:S02]  /*1200*/  USHF.L.U32 UR49, UR6, 0xb, URZ ;  /* 0x0000000b06317899 */ /* 0x000fe400080006ff */
[----:B------:R-:W-:Y:S02]  /*1210*/  USHF.L.U32 UR48, UR6, 0x6, URZ ;  /* 0x0000000606307899 */ /* 0x000fe400080006ff */
[----:B------:R-:W-:Y:S02]  /*1220*/  USHF.L.U32 UR26, UR6, 0x5, URZ ;  /* 0x00000005061a7899 */ /* 0x000fe400080006ff */
[----:B------:R-:W-:Y:S01]  /*1230*/  USHF.L.U32 UR31, UR6, 0x8, URZ ;  /* 0x00000008061f7899 */ /* 0x000fe200080006ff */
[----:B----4-:R-:W-:Y:S01]  /*1240*/  R2UR UR4, R3 ;  /* 0x00000000030472ca */ /* 0x010fe200000e0000 */
[----:B------:R-:W-:Y:S01]  /*1250*/  UISETP.GT.U32.AND UP0, UPT, UR5, 0xffff, UPT ;  /* 0x0000ffff0500788c */ /* 0x000fe2000bf04070 */
[----:B------:R-:W-:-:S03]  /*1260*/  PRMT R3, RZ, 0x7610, R3 ;  /* 0x00007610ff037816 */ /* 0x000fc60000000003 */
[----:B------:R-:W-:Y:S01]  /*1270*/  USEL UR38, UR5, 0xffff, !UP0 ;  /* 0x0000ffff05267887 */ /* 0x000fe2000c000000 */
[----:B---3--:R-:W-:Y:S02]  /*1280*/  R2UR UR6, R2 ;  /* 0x00000000020672ca */ /* 0x008fe400000e0000 */
[----:B------:R-:W-:-:S05]  /*1290*/  PRMT R2, RZ, 0x7610, R2 ;  /* 0x00007610ff027816 */ /* 0x000fca0000000002 */
[----:B------:R-:W-:-:S04]  /*12a0*/  UIADD3 UR5, UPT, UPT, -UR4, URZ, URZ ;  /* 0x000000ff04057290 */ /* 0x000fc8000fffe1ff */
[----:B------:R-:W-:Y:S02]  /*12b0*/  UIMAD UR5, UR7, UR5, UR64 ;  /* 0x00000005070572a4 */ /* 0x000fe4000f8e0240 */
[----:B------:R-:W-:-:S04]  /*12c0*/  UIADD3 UR4, UPT, UPT, -UR6, URZ, URZ ;  /* 0x000000ff06047290 */ /* 0x000fc8000fffe1ff */
[----:B------:R-:W-:Y:S01]  /*12d0*/  IMAD.U32 R91, RZ, RZ, UR5 ;  /* 0x00000005ff5b7e24 */ /* 0x000fe2000f8e00ff */
[----:B------:R-:W-:-:S06]  /*12e0*/  UIMAD UR4, UR8, UR4, UR25 ;  /* 0x00000004080472a4 */ /* 0x000fcc000f8e0219 */
[----:B------:R-:W-:Y:S01]  /*12f0*/  IMAD.U32 R90, RZ, RZ, UR4 ;  /* 0x00000004ff5a7e24 */ /* 0x000fe2000f8e00ff */
[----:B-12---:R-:W-:Y:S06]  /*1300*/  BRA.U UP5, `(.L_x_18) ;  /* 0x0000000105607547 */ /* 0x006fec000b800000 */
[----:B------:R-:W-:Y:S02]  /*1310*/  R2UR UR4, R91 ;  /* 0x000000005b0472ca */ /* 0x000fe400000e0000 */
[----:B------:R-:W-:-:S11]  /*1320*/  R2UR UR14, R90 ;  /* 0x000000005a0e72ca */ /* 0x000fd600000e0000 */
[----:B------:R-:W-:Y:S02]  /*1330*/  UISETP.GT.U32.AND UP0, UPT, UR4, 0x1, UPT ;  /* 0x000000010400788c */ /* 0x000fe4000bf04070 */
[----:B------:R-:W-:Y:S02]  /*1340*/  ULOP3.LUT UR10, UR4, 0xfffffffe, URZ, 0xc0, !UPT ;  /* 0xfffffffe040a7892 */ /* 0x000fe4000f8ec0ff */
[----:B------:R-:W-:Y:S02]  /*1350*/  UISETP.NE.AND UP3, UPT, UR14, URZ, UP0 ;  /* 0x000000ff0e00728c */ /* 0x000fe40008765270 */
[----:B------:R-:W-:Y:S02]  /*1360*/  UISETP.NE.AND UP2, UPT, UR14, 0x1, UP0 ;  /* 0x000000010e00788c */ /* 0x000fe40008745270 */
[----:B------:R-:W-:Y:S02]  /*1370*/  UISETP.NE.AND UP1, UPT, UR14, 0x2, UP0 ;  /* 0x000000020e00788c */ /* 0x000fe40008725270 */
[----:B------:R-:W-:-:S02]  /*1380*/  UISETP.NE.AND UP0, UPT, UR14, 0x3, UP0 ;  /* 0x000000030e00788c */ /* 0x000fc40008705270 */
[----:B------:R-:W-:Y:S02]  /*1390*/  USEL UR6, URZ, 0x1, UP3 ;  /* 0x00000001ff067887 */ /* 0x000fe40009800000 */
[----:B------:R-:W-:Y:S02]  /*13a0*/  USEL UR5, URZ, 0x4, UP2 ;  /* 0x00000004ff057887 */ /* 0x000fe40009000000 */
[----:B------:R-:W-:Y:S02]  /*13b0*/  USEL UR4, URZ, 0x10, UP1 ;  /* 0x00000010ff047887 */ /* 0x000fe40008800000 */
[----:B------:R-:W-:Y:S02]  /*13c0*/  USEL UR9, URZ, 0x40, UP0 ;  /* 0x00000040ff097887 */ /* 0x000fe40008000000 */
[----:B------:R-:W-:Y:S02]  /*13d0*/  USEL UR8, URZ, 0x2, UP3 ;  /* 0x00000002ff087887 */ /* 0x000fe40009800000 */
[----:B------:R-:W-:-:S02]  /*13e0*/  UIADD3 UR4, UPT, UPT, UR4, UR5, UR6 ;  /* 0x0000000504047290 */ /* 0x000fc4000fffe006 */
[----:B------:R-:W-:Y:S02]  /*13f0*/  USEL UR7, URZ, 0x8, UP2 ;  /* 0x00000008ff077887 */ /* 0x000fe40009000000 */
[----:B------:R-:W-:Y:S02]  /*1400*/  USEL UR6, URZ, 0x20, UP1 ;  /* 0x00000020ff067887 */ /* 0x000fe40008800000 */
[----:B------:R-:W-:Y:S02]  /*1410*/  UIADD3 UR5, UPT, UPT, UR8, UR9, UR4 ;  /* 0x0000000908057290 */ /* 0x000fe4000fffe004 */
[----:B------:R-:W-:Y:S02]  /*1420*/  ULEA UR4, UR14, UR10, 0x1 ;  /* 0x0000000a0e047291 */ /* 0x000fe4000f8e08ff */
[----:B------:R-:W-:Y:S02]  /*1430*/  USEL UR8, URZ, 0x80, UP0 ;  /* 0x00000080ff087887 */ /* 0x000fe40008000000 */
[----:B------:R-:W-:-:S02]  /*1440*/  UIADD3 UR5, UPT, UPT, UR6, UR7, UR5 ;  /* 0x0000000706057290 */ /* 0x000fc4000fffe005 */
[----:B------:R-:W-:Y:S02]  /*1450*/  USHF.L.U32 UR4, UR12, UR4, URZ ;  /* 0x000000040c047299 */ /* 0x000fe400080006ff */
[----:B------:R-:W-:-:S04]  /*1460*/  UIADD3 UR5, UPT, UPT, UR5, UR8, URZ ;  /* 0x0000000805057290 */ /* 0x000fc8000fffe0ff */
[----:B------:R-:W-:Y:S02]  /*1470*/  IMAD.U32 R2, RZ, RZ, UR4 ;  /* 0x00000004ff027e24 */ /* 0x000fe4000f8e00ff */
[----:B------:R-:W-:-:S07]  /*1480*/  IMAD.U32 R3, RZ, RZ, UR5 ;  /* 0x00000005ff037e24 */ /* 0x000fce000f8e00ff */
.L_x_18:
[----:B------:R-:W1:Y:S01]  /*1490*/  S2UR UR44, SR_CTAID.Z ;  /* 0x00000000002c79c3 */ /* 0x000e620000002700 */
[----:B------:R-:W-:Y:S02]  /*14a0*/  UISETP.GE.AND UP0, UPT, UR28, 0x1, UPT ;  /* 0x000000011c00788c */ /* 0x000fe4000bf06270 */
[----:B------:R-:W-:Y:S02]  /*14b0*/  ULOP3.LUT UR31, UR31, 0x100, URZ, 0xc0, !UPT ;  /* 0x000001001f1f7892 */ /* 0x000fe4000f8ec0ff */
[----:B------:R-:W-:Y:S02]  /*14c0*/  ULOP3.LUT UR45, UR45, 0xffff, URZ, 0xc0, !UPT ;  /* 0x0000ffff2d2d7892 */ /* 0x000fe4000f8ec0ff */
[----:B------:R-:W-:Y:S02]  /*14d0*/  ULOP3.LUT UR38, UR38, 0xffff, URZ, 0xc0, !UPT ;  /* 0x0000ffff26267892 */ /* 0x000fe4000f8ec0ff */
[----:B------:R-:W-:Y:S02]  /*14e0*/  UISETP.NE.AND UP3, UPT, UR24, 0x2, UPT ;  /* 0x000000021800788c */ /* 0x000fe4000bf65270 */
[----:B------:R-:W-:-:S02]  /*14f0*/  ULOP3.LUT UR65, UR64, 0x1, URZ, 0xc0, !UPT ;  /* 0x0000000140417892 */ /* 0x000fc4000f8ec0ff */
[----:B------:R-:W-:Y:S02]  /*1500*/  ULOP3.LUT UR62, UR11, 0x3, URZ, 0xc0, !UPT ;  /* 0x000000030b3e7892 */ /* 0x000fe4000f8ec0ff */
[----:B------:R-:W-:Y:S02]  /*1510*/  ULOP3.LUT UR49, UR49, 0x3000, URZ, 0xc0, !UPT ;  /* 0x0000300031317892 */ /* 0x000fe4000f8ec0ff */
[----:B------:R-:W-:Y:S02]  /*1520*/  ULOP3.LUT UR48, UR48, 0x180, URZ, 0xc0, !UPT ;  /* 0x0000018030307892 */ /* 0x000fe4000f8ec0ff */
[----:B------:R-:W-:Y:S02]  /*1530*/  ULOP3.LUT UR26, UR26, 0xc0, URZ, 0xc0, !UPT ;  /* 0x000000c01a1a7892 */ /* 0x000fe4000f8ec0ff */
[----:B------:R-:W-:Y:S02]  /*1540*/  USHF.R.U32.HI UR10, URZ, 0x1, UR31 ;  /* 0x00000001ff0a7899 */ /* 0x000fe4000801161f */
[----:B------:R-:W-:-:S02]  /*1550*/  USHF.L.U32 UR45, UR13, UR45, URZ ;  /* 0x0000002d0d2d7299 */ /* 0x000fc400080006ff */
[----:B------:R-:W-:Y:S01]  /*1560*/  USHF.L.U32 UR38, UR12, UR38, URZ ;  /* 0x000000260c267299 */ /* 0x000fe200080006ff */
[----:B-1----:R-:W-:Y:S11]  /*1570*/  BRA.U !UP0, `(.L_x_19) ;  /* 0x0000000108d47547 */ /* 0x002ff6000b800000 */
[----:B------:R-:W1:Y:S01]  /*1580*/  LDCU.128 UR12, c[0x0][0xf10] ;  /* 0x0001e200ff0c77ac */ /* 0x000e620008000c00 */
[----:B------:R-:W2:Y:S01]  /*1590*/  LDCU UR6, c[0x0][0x370] ;  /* 0x00006e00ff0677ac */ /* 0x000ea20008000800 */
[----:B------:R-:W3:Y:S01]  /*15a0*/  LDCU UR5, c[0x0][0x374] ;  /* 0x00006e80ff0577ac */ /* 0x000ee20008000800 */
[----:B------:R-:W4:Y:S01]  /*15b0*/  LDCU UR29, c[0x0][0xf0c] ;  /* 0x0001e180ff1d77ac */ /* 0x000f220008000800 */
[----:B------:R-:W4:Y:S01]  /*15c0*/  LDCU UR7, c[0x0][0xf20] ;  /* 0x0001e400ff0777ac */ /* 0x000f220008000800 */
[----:B------:R-:W4:Y:S01]  /*15d0*/  LDCU.64 UR8, c[0x0][0xf28] ;  /* 0x0001e500ff0877ac */ /* 0x000f220008000a00 */
[----:B-1----:R-:W-:Y:S02]  /*15e0*/  UISETP.NE.AND UP0, UPT, UR14, 0x1, UPT ;  /* 0x000000010e00788c */ /* 0x002fe4000bf05270 */
[----:B---3--:R-:W-:Y:S02]  /*15f0*/  UIMAD.WIDE.U32 UR16, UR5, UR15, URZ ;  /* 0x0000000f051072a5 */ /* 0x008fe4000f8e00ff */
[----:B--2---:R-:W-:-:S02]  /*1600*/  UIMAD.WIDE.U32 UR20, UR6, UR12, URZ ;  /* 0x0000000c061472a5 */ /* 0x004fc4000f8e00ff */
[----:B----4-:R-:W-:Y:S02]  /*1610*/  UISETP.NE.AND UP1, UPT, UR29, 0x1, UPT ;  /* 0x000000011d00788c */ /* 0x010fe4000bf25270 */
[----:B------:R-:W-:Y:S01]  /*1620*/  UISETP.NE.AND UP2, UPT, UR28, 0x1, UPT ;  /* 0x000000011c00788c */ /* 0x000fe2000bf45270 */
[----:B------:R-:W-:Y:S02]  /*1630*/  UMOV UR16, UR17 ;  /* 0x0000001100107c82 */ /* 0x000fe40008000000 */
[----:B------:R-:W-:Y:S01]  /*1640*/  UMOV UR20, UR21 ;  /* 0x0000001500147c82 */ /* 0x000fe20008000000 */
[----:B------:R-:W-:Y:S02]  /*1650*/  @UP0 USHF.R.U32.HI UR5, URZ, UR7, UR16 ;  /* 0x00000007ff050299 */ /* 0x000fe40008011610 */
[----:B------:R-:W-:Y:S02]  /*1660*/  UIMAD.WIDE.U32 UR22, UR25, UR15, URZ ;  /* 0x0000000f191672a5 */ /* 0x000fe4000f8e00ff */
[----:B------:R-:W-:-:S02]  /*1670*/  UIMAD.WIDE.U32 UR16, UR5, UR8, URZ ;  /* 0x00000008051072a5 */ /* 0x000fc4000f8e00ff */
[----:B------:R-:W-:Y:S02]  /*1680*/  @UP1 USHF.R.U32.HI UR6, URZ, UR13, UR20 ;  /* 0x0000000dff061299 */ /* 0x000fe40008011614 */
[----:B------:R-:W-:Y:S02]  /*1690*/  UIMAD.WIDE.U32 UR18, UR27, UR12, URZ ;  /* 0x0000000c1b1272a5 */ /* 0x000fe4000f8e00ff */
[----:B------:R-:W-:Y:S01]  /*16a0*/  UIMAD.WIDE.U32 UR20, UR6, UR8, URZ ;  /* 0x00000008061472a5 */ /* 0x000fe2000f8e00ff */
[----:B------:R-:W-:Y:S01]  /*16b0*/  UMOV UR4, UR23 ;  /* 0x0000001700047c82 */ /* 0x000fe20008000000 */
[----:B------:R-:W-:Y:S01]  /*16c0*/  UMOV UR16, UR17 ;  /* 0x0000001100107c82 */ /* 0x000fe20008000000 */
[----:B------:R-:W-:Y:S02]  /*16d0*/  USHF.R.U32.HI UR4, URZ, UR7, UR4 ;  /* 0x00000007ff047299 */ /* 0x000fe40008011604 */
[----:B------:R-:W-:Y:S01]  /*16e0*/  @UP2 USHF.R.U32.HI UR5, URZ, UR9, UR16 ;  /* 0x00000009ff052299 */ /* 0x000fe20008011610 */
[----:B------:R-:W-:Y:S01]  /*16f0*/  UMOV UR18, UR19 ;  /* 0x0000001300127c82 */ /* 0x000fe20008000000 */
[----:B------:R-:W-:Y:S01]  /*1700*/  UMOV UR20, UR21 ;  /* 0x0000001500147c82 */ /* 0x000fe20008000000 */
[----:B------:R-:W-:-:S02]  /*1710*/  USHF.R.U32.HI UR13, URZ, UR13, UR18 ;  /* 0x0000000dff0d7299 */ /* 0x000fc40008011612 */
[----:B------:R-:W-:Y:S02]  /*1720*/  USEL UR4, UR25, UR4, !UP0 ;  /* 0x0000000419047287 */ /* 0x000fe4000c000000 */
[----:B------:R-:W-:Y:S02]  /*1730*/  @UP2 USHF.R.U32.HI UR6, URZ, UR9, UR20 ;  /* 0x00000009ff062299 */ /* 0x000fe40008011614 */
[----:B------:R-:W-:Y:S02]  /*1740*/  UIMAD UR7, UR5, UR28, URZ ;  /* 0x0000001c050772a4 */ /* 0x000fe4000f8e02ff */
[----:B------:R-:W-:Y:S02]  /*1750*/  USEL UR5, UR27, UR13, !UP1 ;  /* 0x0000000d1b057287 */ /* 0x000fe4000c800000 */
[----:B------:R-:W-:Y:S02]  /*1760*/  UIMAD UR11, UR6, UR28, URZ ;  /* 0x0000001c060b72a4 */ /* 0x000fe4000f8e02ff */
[----:B------:R-:W-:-:S02]  /*1770*/  UISETP.GE.AND UP0, UPT, UR4, UR7, UPT ;  /* 0x000000070400728c */ /* 0x000fc4000bf06270 */
[----:B------:R-:W-:Y:S02]  /*1780*/  UIMAD.WIDE.U32 UR12, UR4, UR8, URZ ;  /* 0x00000008040c72a5 */ /* 0x000fe4000f8e00ff */
[----:B------:R-:W-:Y:S02]  /*1790*/  UISETP.GE.OR UP0, UPT, UR5, UR11, UP0 ;  /* 0x0000000b0500728c */ /* 0x000fe40008706670 */
[----:B------:R-:W-:Y:S02]  /*17a0*/  UIMAD.WIDE.U32 UR16, UR5, UR8, URZ ;  /* 0x00000008051072a5 */ /* 0x000fe4000f8e00ff */
[----:B------:R-:W-:Y:S01]  /*17b0*/  UIADD3 UR11, UPT, UPT, -UR4, URZ, URZ ;  /* 0x000000ff040b7290 */ /* 0x000fe2000fffe1ff */
[----:B------:R-:W-:Y:S01]  /*17c0*/  UMOV UR8, UR13 ;  /* 0x0000000d00087c82 */ /* 0x000fe20008000000 */
[----:B------:R-:W-:Y:S02]  /*17d0*/  UIADD3 UR12, UPT, UPT, -UR5, URZ, URZ ;  /* 0x000000ff050c7290 */ /* 0x000fe4000fffe1ff */
[----:B------:R-:W-:-:S03]  /*17e0*/  USHF.R.U32.HI UR8, URZ, UR9, UR8 ;  /* 0x00000009ff087299 */ /* 0x000fc60008011608 */
[----:B------:R-:W-:Y:S01]  /*17f0*/  @!UP0 UMOV UR7, UR17 ;  /* 0x0000001100078c82 */ /* 0x000fe20008000000 */
[----:B------:R-:W-:Y:S02]  /*1800*/  UIMAD UR25, UR14, UR11, UR25 ;  /* 0x0000000b0e1972a4 */ /* 0x000fe4000f8e0219 */
[----:B------:R-:W-:Y:S02]  /*1810*/  USEL UR8, UR4, UR8, !UP2 ;  /* 0x0000000804087287 */ /* 0x000fe4000d000000 */
[----:B------:R-:W-:Y:S02]  /*1820*/  @!UP0 USHF.R.U32.HI UR7, URZ, UR9, UR7 ;  /* 0x00000009ff078299 */ /* 0x000fe40008011607 */
[----:B------:R-:W-:Y:S02]  /*1830*/  UIADD3 UR9, UPT, UPT, -UR8, URZ, URZ ;  /* 0x000000ff08097290 */ /* 0x000fe4000fffe1ff */
[----:B------:R-:W-:Y:S02]  /*1840*/  @!UP0 USEL UR7, UR5, UR7, !UP2 ;  /* 0x0000000705078287 */ /* 0x000fe4000d000000 */
[----:B------:R-:W-:-:S02]  /*1850*/  UIMAD UR9, UR28, UR9, UR4 ;  /* 0x000000091c0972a4 */ /* 0x000fc4000f8e0204 */
[----:B------:R-:W-:Y:S02]  /*1860*/  @!UP0 UIADD3 UR8, UPT, UPT, UR8, -UR7, URZ ;  /* 0x8000000708088290 */ /* 0x000fe4000fffe0ff */
[----:B------:R-:W-:Y:S02]  /*1870*/  @!UP0 UIMAD UR6, UR9, UR6, UR7 ;  /* 0x00000006090682a4 */ /* 0x000fe4000f8e0207 */
[----:B------:R-:W-:Y:S02]  /*1880*/  @!UP0 UIMAD UR4, UR8, UR28, UR5 ;  /* 0x0000001c080482a4 */ /* 0x000fe4000f8e0205 */
[----:B------:R-:W-:Y:S02]  /*1890*/  UIMAD UR27, UR29, UR12, UR27 ;  /* 0x0000000c1d1b72a4 */ /* 0x000fe4000f8e021b */
[----:B------:R-:W-:Y:S01]  /*18a0*/  UIMAD UR25, UR4, UR14, UR25 ;  /* 0x0000000e041972a4 */ /* 0x000fe2000f8e0219 */
[----:B------:R-:W-:Y:S02]  /*18b0*/  @!UP0 UMOV UR5, UR6 ;  /* 0x0000000600058c82 */ /* 0x000fe40008000000 */
[----:B------:R-:W-:-:S12]  /*18c0*/  UIMAD UR27, UR5, UR29, UR27 ;  /* 0x0000001d051b72a4 */ /* 0x000fd8000f8e021b */
.L_x_19:
[----:B------:R-:W-:-:S09]  /*18d0*/  UISETP.NE.AND UP0, UPT, UR30, 0x1, UPT ;  /* 0x000000011e00788c */ /* 0x000fd2000bf05270 */
[----:B------:R-:W-:Y:S05]  /*18e0*/  BRA.U UP0, `(.L_x_20) ;  /* 0x0000000100447547 */ /* 0x000fea000b800000 */
[----:B------:R-:W1:Y:S01]  /*18f0*/  LDCU.128 UR12, c[0x0][0xf10] ;  /* 0x0001e200ff0c77ac */ /* 0x000e620008000c00 */
[----:B------:R-:W2:Y:S01]  /*1900*/  LDCU UR8, c[0x0][0xf0c] ;  /* 0x0001e180ff0877ac */ /* 0x000ea20008000800 */
[----:B------:R-:W3:Y:S01]  /*1910*/  LDCU UR9, c[0x0][0xf20] ;  /* 0x0001e400ff0977ac */ /* 0x000ee20008000800 */
[----:B-1----:R-:W-:Y:S02]  /*1920*/  UIMAD.WIDE.U32 UR6, UR27, UR12, URZ ;  /* 0x0000000c1b0672a5 */ /* 0x002fe4000f8e00ff */
[----:B------:R-:W-:Y:S02]  /*1930*/  UIMAD.WIDE.U32 UR4, UR25, UR15, URZ ;  /* 0x0000000f190472a5 */ /* 0x000fe4000f8e00ff */
[----:B--2---:R-:W-:Y:S02]  /*1940*/  UISETP.NE.AND UP1, UPT, UR8, 0x1, UPT ;  /* 0x000000010800788c */ /* 0x004fe4000bf25270 */
[----:B------:R-:W-:Y:S01]  /*1950*/  UISETP.NE.AND UP0, UPT, UR14, 0x1, UPT ;  /* 0x000000010e00788c */ /* 0x000fe2000bf05270 */
[----:B------:R-:W-:-:S02]  /*1960*/  UMOV UR6, UR7 ;  /* 0x0000000700067c82 */ /* 0x000fc40008000000 */
[----:B------:R-:W-:Y:S01]  /*1970*/  UMOV UR4, UR5 ;  /* 0x0000000500047c82 */ /* 0x000fe20008000000 */
[----:B------:R-:W-:Y:S02]  /*1980*/  USHF.R.U32.HI UR13, URZ, UR13, UR6 ;  /* 0x0000000dff0d7299 */ /* 0x000fe40008011606 */
[----:B---3--:R-:W-:Y:S02]  /*1990*/  USHF.R.U32.HI UR4, URZ, UR9, UR4 ;  /* 0x00000009ff047299 */ /* 0x008fe40008011604 */
[----:B------:R-:W-:Y:S02]  /*19a0*/  USEL UR5, UR27, UR13, !UP1 ;  /* 0x0000000d1b057287 */ /* 0x000fe4000c800000 */
[----:B------:R-:W-:-:S04]  /*19b0*/  USEL UR4, UR25, UR4, !UP0 ;  /* 0x0000000419047287 */ /* 0x000fc8000c000000 */
[----:B------:R-:W-:Y:S02]  /*19c0*/  UIADD3 UR6, UPT, UPT, UR5, -UR4, URZ ;  /* 0x8000000405067290 */ /* 0x000fe4000fffe0ff */
[----:B------:R-:W-:Y:S02]  /*19d0*/  UIADD3 UR4, UPT, UPT, -UR5, UR4, URZ ;  /* 0x0000000405047290 */ /* 0x000fe4000fffe1ff */
[----:B------:R-:W-:Y:S02]  /*19e0*/  UIMAD UR25, UR6, UR14, UR25 ;  /* 0x0000000e061972a4 */ /* 0x000fe4000f8e0219 */
[----:B------:R-:W-:-:S12]  /*19f0*/  UIMAD UR27, UR4, UR8, UR27 ;  /* 0x00000008041b72a4 */ /* 0x000fd8000f8e021b */
.L_x_20:
[----:B------:R-:W-:Y:S05]  /*1a00*/  BRA.U !UP6, `(.L_x_21) ;  /* 0x000000010e0c7547 */ /* 0x000fea000b800000 */
[----:B------:R-:W-:Y:S01]  /*1a10*/  UCGABAR_WAIT ;  /* 0x0000000000007dc7 */ /* 0x000fe20008000000 */
[----:B------:R-:W-:Y:S01]  /*1a20*/  CCTL.IVALL ;  /* 0x00000000ff00798f */ /* 0x000fe20002000000 */
[----:B------:R-:W-:Y:S05]  /*1a30*/  BRA `(.L_x_22) ;  /* 0x0000000000047947 */ /* 0x000fea0003800000 */
.L_x_21:
[----:B------:R-:W-:Y:S06]  /*1a40*/  BAR.SYNC.DEFER_BLOCKING 0x0 ;  /* 0x0000000000007b1d */ /* 0x000fec0000010000 */
.L_x_22:
[----:B------:R-:W-:Y:S05]  /*1a50*/  BRA.U UP3, `(.L_x_23) ;  /* 0x0000001903587547 */ /* 0x000fea000b800000 */
[----:B------:R-:W1:Y:S01]  /*1a60*/  LDCU UR6, c[0x0][0x38c] ;  /* 0x00007180ff0677ac */ /* 0x000e620008000800 */
[----:B------:R-:W2:Y:S01]  /*1a70*/  S2UR UR8, SR_CgaCtaId ;  /* 0x00000000000879c3 */ /* 0x000ea20000008800 */
[----:B------:R-:W-:Y:S01]  /*1a80*/  PLOP3.LUT P2, PT, PT, PT, UP4, 0x80, 0x8 ;  /* 0x000000000008781c */ /* 0x000fe20003f4f048 */
[----:B------:R-:W-:Y:S01]  /*1a90*/  IMAD.MOV.U32 R12, RZ, RZ, 0x1 ;  /* 0x00000001ff0c7424 */ /* 0x000fe200078e00ff */
[----:B------:R-:W-:Y:S01]  /*1aa0*/  UMOV UR7, 0x400 ;  /* 0x0000040000077882 */ /* 0x000fe20000000000 */
[----:B------:R-:W-:Y:S01]  /*1ab0*/  UISETP.NE.AND UP1, UPT, UR24, URZ, UPT ;  /* 0x000000ff1800728c */ /* 0x000fe2000bf25270 */
[----:B------:R-:W-:Y:S02]  /*1ac0*/  ISETP.NE.AND P3, PT, R0, RZ, P4 ;  /* 0x000000ff0000720c */ /* 0x000fe40002765270 */
[----:B------:R-:W-:Y:S02]  /*1ad0*/  CS2R R10, SRZ ;  /* 0x00000000000a7805 */ /* 0x000fe4000001ff00 */
[----:B------:R-:W-:Y:S01]  /*1ae0*/  PLOP3.LUT P2, PT, P2, PT, PT, 0x8, 0x80 ;  /* 0x000000000080781c */ /* 0x000fe2000174e170 */
[----:B------:R-:W-:Y:S01]  /*1af0*/  IMAD.MOV.U32 R9, RZ, RZ, RZ ;  /* 0x000000ffff097224 */ /* 0x000fe200078e00ff */
[----:B------:R-:W3:Y:S01]  /*1b00*/  LDCU UR57, c[0x0][0x370] ;  /* 0x00006e00ff3977ac */ /* 0x000ee20008000800 */
[----:B------:R-:W-:Y:S01]  /*1b10*/  IMAD.MOV.U32 R8, RZ, RZ, 0x1 ;  /* 0x00000001ff087424 */ /* 0x000fe200078e00ff */
[----:B------:R-:W4:Y:S01]  /*1b20*/  LDCU.64 UR46, c[0x0][0x348] ;  /* 0x00006900ff2e77ac */ /* 0x000f220008000a00 */
[----:B-1----:R-:W-:-:S02]  /*1b30*/  UIADD3 UR5, UPT, UPT, UR6, 0x7f, URZ ;  /* 0x0000007f06057890 */ /* 0x002fc4000fffe0ff */
[----:B------:R-:W-:Y:S02]  /*1b40*/  ULEA UR62, UR65, UR62, 0x2 ;  /* 0x0000003e413e7291 */ /* 0x000fe4000f8e10ff */
[----:B------:R-:W-:Y:S02]  /*1b50*/  USHF.R.S32.HI UR4, URZ, 0x1f, UR5 ;  /* 0x0000001fff047899 */ /* 0x000fe40008011405 */
[----:B------:R-:W-:Y:S02]  /*1b60*/  UIADD3 UR63, UPT, UPT, UR6, 0xfe, URZ ;  /* 0x000000fe063f7890 */ /* 0x000fe4000fffe0ff */
[----:B------:R-:W-:Y:S02]  /*1b70*/  ULEA.HI UR4, UR4, UR5, URZ, 0x7 ;  /* 0x0000000504047291 */ /* 0x000fe4000f8f38ff */
[----:B--2---:R-:W-:Y:S02]  /*1b80*/  ULEA UR7, UR8, UR7, 0x18 ;  /* 0x0000000708077291 */ /* 0x004fe4000f8ec0ff */
[----:B------:R-:W-:-:S02]  /*1b90*/  USHF.R.S32.HI UR59, URZ, 0x7, UR4 ;  /* 0x00000007ff3b7899 */ /* 0x000fc40008011404 */
[----:B------:R-:W-:Y:S02]  /*1ba0*/  UIADD3 UR4, UPT, UPT, UR6, -0x1, URZ ;  /* 0xffffffff06047890 */ /* 0x000fe4000fffe0ff */
[----:B------:R-:W-:Y:S02]  /*1bb0*/  UISETP.LT.U32.AND UP0, UPT, UR59, 0x9, UPT ;  /* 0x000000093b00788c */ /* 0x000fe4000bf01070 */
[----:B------:R-:W-:Y:S02]  /*1bc0*/  UISETP.GE.U32.AND UP2, UPT, UR4, -0xff, UPT ;  /* 0xffffff010400788c */ /* 0x000fe4000bf46070 */
[----:B------:R-:W-:Y:S01]  /*1bd0*/  USEL UR58, UR59, 0x9, UP0 ;  /* 0x000000093b3a7887 */ /* 0x000fe20008000000 */
[----:B------:R-:W1:Y:S03]  /*1be0*/  LDCU UR56, c[0x0][0x374] ;  /* 0x00006e80ff3877ac */ /* 0x000e660008000800 */
[----:B------:R-:W-:-:S02]  /*1bf0*/  UIADD3 UR4, UPT, UPT, UR58, -0x1, URZ ;  /* 0xffffffff3a047890 */ /* 0x000fc4000fffe0ff */
[----:B------:R-:W-:-:S03]  /*1c00*/  USEL UR37, UR37, 0x2, UP1 ;  /* 0x0000000225257887 */ /* 0x000fc60008800000 */
[----:B------:R-:W-:Y:S02]  /*1c10*/  @UP2 UIADD3 UR4, UPT, UPT, UR58, URZ, URZ ;  /* 0x000000ff3a042290 */ /* 0x000fe4000fffe0ff */
[----:B------:R-:W-:Y:S02]  /*1c20*/  UIADD3 UR53, UPT, UPT, UR7, 0x6400, UR49 ;  /* 0x0000640007357890 */ /* 0x000fe4000fffe031 */
[----:B------:R-:W-:Y:S02]  /*1c30*/  UIADD3 UR61, UPT, UPT, UR59, -UR58, URZ ;  /* 0x8000003a3b3d7290 */ /* 0x000fe4000fffe0ff */
[----:B------:R-:W-:Y:S02]  /*1c40*/  UIADD3 UR52, UPT, UPT, UR4, 0x1, URZ ;  /* 0x0000000104347890 */ /* 0x000fe4000fffe0ff */
[----:B------:R-:W-:Y:S01]  /*1c50*/  UIADD3 UR60, UPT, UPT, -UR4, URZ, URZ ;  /* 0x000000ff043c7290 */ /* 0x000fe2000fffe1ff */
[----:B---34-:R-:W-:-:S11]  /*1c60*/  UMOV UR14, URZ ;  /* 0x000000ff000e7c82 */ /* 0x018fd60008000000 */
.L_x_47:
[----:B------:R-:W2:Y:S02]  /*1c70*/  S2UR UR4, SR_CgaCtaId ;  /* 0x00000000000479c3 */ /* 0x000ea40000008800 */
[----:B--2---:R-:W-:-:S09]  /*1c80*/  UISETP.NE.AND UP0, UPT, UR4, URZ, UPT ;  /* 0x000000ff0400728c */ /* 0x004fd2000bf05270 */
[----:B-1-3--:R-:W-:Y:S05]  /*1c90*/  BRA.U UP0, `(.L_x_24) ;  /* 0x0000000100287547 */ /* 0x00afea000b800000 */
[----:B------:R-:W-:Y:S02]  /*1ca0*/  LEA R0, R9, UR7, 0x3 ;  /* 0x0000000709007c11 */ /* 0x000fe4000f8e18ff */
[----:B------:R-:W-:-:S04]  /*1cb0*/  SHF.L.U32 R3, R8, 0x1f, RZ ;  /* 0x0000001f08037819 */ /* 0x000fc800000006ff */
[----:B------:R-:W2:Y:S02]  /*1cc0*/  SYNCS.PHASECHK.TRANS64.TRYWAIT P0, [R0+URZ+0x120], R3 ;  /* 0x00012003000075a7 */ /* 0x000ea400080011ff */
[----:B--2---:R-:W-:Y:S05]  /*1cd0*/  @!P0 BRA `(.L_x_25) ;  /* 0x0000007400448947 */ /* 0x004fea0003800000 */
.L_x_143:
[----:B------:R3:W-:Y:S01]  /*1ce0*/  SYNCS.ARRIVE.TRANS64.A1T0 RZ, [R0+URZ+0x110], RZ ;  /* 0x000110ff00ff79a7 */ /* 0x0007e200081000ff */
[----:B------:R-:W-:-:S05]  /*1cf0*/  VIADD R9, R9, 0x1 ;  /* 0x0000000109097836 */ /* 0x000fca0000000000 */
[----:B------:R-:W-:-:S04]  /*1d00*/  ISETP.NE.AND P0, PT, R9, 0x2, PT ;  /* 0x000000020900780c */ /* 0x000fc80003f05270 */
[----:B--2---:R-:W-:Y:S02]  /*1d10*/  SEL R3, RZ, 0x1, P0 ;  /* 0x00000001ff037807 */ /* 0x004fe40000000000 */
[----:B------:R-:W-:Y:S02]  /*1d20*/  SEL R9, R9, RZ, P0 ;  /* 0x000000ff09097207 */ /* 0x000fe40000000000 */
[----:B------:R-:W-:Y:S02]  /*1d30*/  LOP3.LUT R8, R8, R3, RZ, 0x3c, !PT ;  /* 0x0000000308087212 */ /* 0x000fe400078e3cff */
.L_x_24:
[----:B------:R-:W-:Y:S01]  /*1d40*/  ULEA UR4, UR14, UR7, 0x3 ;  /* 0x000000070e047291 */ /* 0x000fe2000f8e18ff */
[----:B---3--:R-:W-:Y:S01]  /*1d50*/  SHF.L.U32 R0, R12, 0x1f, RZ ;  /* 0x0000001f0c007819 */ /* 0x008fe200000006ff */
[----:B------:R-:W-:Y:S02]  /*1d60*/  UISETP.GE.U32.AND UP0, UPT, UR63, 0xff, UPT ;  /* 0x000000ff3f00788c */ /* 0x000fe4000bf06070 */
[----:B------:R-:W-:Y:S02]  /*1d70*/  ULEA UR35, UR25, UR65, 0x1 ;  /* 0x0000004119237291 */ /* 0x000fe4000f8e08ff */
[----:B------:R-:W-:Y:S02]  /*1d80*/  ULEA.HI UR11, UR25, UR25, URZ, 0x1 ;  /* 0x00000019190b7291 */ /* 0x000fe4000f8f08ff */
[----:B------:R-:W-:Y:S01]  /*1d90*/  USHF.L.U32 UR35, UR35, 0x5, URZ ;  /* 0x0000000523237899 */ /* 0x000fe200080006ff */
[----:B------:R2:W3:Y:S01]  /*1da0*/  SYNCS.PHASECHK.TRANS64.TRYWAIT P1, [UR4+0x48], R0 ;  /* 0x00004800ff0075a7 */ /* 0x0004e20008021104 */
[----:B------:R-:W-:-:S02]  /*1db0*/  ULEA.HI UR4, UR27, UR27, URZ, 0x1 ;  /* 0x0000001b1b047291 */ /* 0x000fc4000f8f08ff */
[----:B------:R-:W-:Y:S02]  /*1dc0*/  USHF.R.S32.HI UR11, URZ, 0x1, UR11 ;  /* 0x00000001ff0b7899 */ /* 0x000fe4000801140b */
[----:B------:R-:W-:Y:S02]  /*1dd0*/  USHF.L.U32 UR43, UR4, 0x7, URZ ;  /* 0x00000007042b7899 */ /* 0x000fe400080006ff */
[----:B------:R-:W-:Y:S02]  /*1de0*/  ULOP3.LUT UR27, UR4, 0xfffffffe, URZ, 0xc0, !UPT ;  /* 0xfffffffe041b7892 */ /* 0x000fe4000f8ec0ff */
[----:B------:R-:W-:Y:S02]  /*1df0*/  ULOP3.LUT UR43, UR43, 0xffffff00, URZ, 0xc0, !UPT ;  /* 0xffffff002b2b7892 */ /* 0x000fe4000f8ec0ff */
[----:B------:R-:W-:Y:S02]  /*1e00*/  ULOP3.LUT UR27, UR27, 0x1, UR64, 0xf8, !UPT ;  /* 0x000000011b1b7892 */ /* 0x000fe4000f8ef840 */
[----:B------:R-:W-:Y:S01]  /*1e10*/  ULEA UR43, UR62, UR43, 0x5 ;  /* 0x0000002b3e2b7291 */ /* 0x000fe2000f8e28ff */
[----:B------:R-:W-:Y:S01]  /*1e20*/  UMOV UR20, URZ ;  /* 0x000000ff00147c82 */ /* 0x000fe20008000000 */
[----:B------:R-:W-:Y:S10]  /*1e30*/  BRA.U !UP0, `(.L_x_26) ;  /* 0x0000000508247547 */ /* 0x000ff4000b800000 */
[----:B------:R-:W-:Y:S01]  /*1e40*/  UMOV UR15, UR60 ;  /* 0x0000003c000f7c82 */ /* 0x000fe20008000000 */
[----:B------:R-:W-:Y:S01]  /*1e50*/  UMOV UR4, UR14 ;  /* 0x0000000e00047c82 */ /* 0x000fe20008000000 */
[----:B------:R-:W-:Y:S01]  /*1e60*/  UMOV UR28, 0xffffffff ;  /* 0xffffffff001c7882 */ /* 0x000fe20000000000 */
[----:B------:R-:W-:-:S05]  /*1e70*/  UMOV UR42, URZ ;  /* 0x000000ff002a7c82 */ /* 0x000fca0008000000 */
.L_x_34:
[----:B------:R-:W-:Y:S01]  /*1e80*/  ULEA UR5, UR4, UR7, 0x3 ;  /* 0x0000000704057291 */ /* 0x000fe2000f8e18ff */
[----:B---3--:R-:W-:Y:S01]  /*1e90*/  @P4 MOV R2, 0xa800 ;  /* 0x0000a80000024802 */ /* 0x008fe20000000f00 */
[----:B-123--:R-:W-:Y:S10]  /*1ea0*/  @P1 BRA `(.L_x_27) ;  /* 0x00000000000c1947 */ /* 0x00eff40003800000 */
[----:B------:R-:W-:-:S04]  /*1eb0*/  SHF.L.U32 R3, R12, 0x1f, RZ ;  /* 0x0000001f0c037819 */ /* 0x000fc800000006ff */
[----:B------:R-:W3:Y:S02]  /*1ec0*/  SYNCS.PHASECHK.TRANS64.TRYWAIT P0, [UR5+0x48], R3 ;  /* 0x00004803ff0075a7 */ /* 0x000ee40008001105 */
[----:B---3--:R-:W-:Y:S05]  /*1ed0*/  @!P0 BRA `(.L_x_28) ;  /* 0x0000007000d88947 */ /* 0x008fea0003800000 */
.L_x_27:
[----:B------:R3:W-:Y:S01]  /*1ee0*/  @P4 SYNCS.ARRIVE.TRANS64 RZ, [UR5], R2 ;  /* 0x00000002ffff49a7 */ /* 0x0007e20008000005 */
[----:B------:R-:W-:Y:S02]  /*1ef0*/  ULOP3.LUT UR6, UR37, 0x2, URZ, 0xfc, !UPT ;  /* 0x0000000225067892 */ /* 0x000fe4000f8efcff */
[----:B------:R-:W-:Y:S02]  /*1f00*/  UIADD3 UR15, UPT, UPT, UR15, 0x1, URZ ;  /* 0x000000010f0f7890 */ /* 0x000fe4000fffe0ff */
[----:B------:R-:W-:Y:S02]  /*1f10*/  UISETP.NE.AND UP0, UPT, UR6, 0x2, UPT ;  /* 0x000000020600788c */ /* 0x000fe4000bf05270 */
[----:B------:R-:W-:Y:S02]  /*1f20*/  UIADD3 UR28, UPT, UPT, UR28, 0x1, URZ ;  /* 0x000000011c1c7890 */ /* 0x000fe4000fffe0ff */
[----:B------:R-:W-:-:S05]  /*1f30*/  UISETP.NE.AND UP4, UPT, UR15, 0x1, UPT ;  /* 0x000000010f00788c */ /* 0x000fca000bf85270 */
[----:B------:R-:W-:Y:S05]  /*1f40*/  BRA.U UP0, `(.L_x_29) ;  /* 0x0000000100047547 */ /* 0x000fea000b800000 */
[----:B-1----:R-:W-:Y:S05]  /*1f50*/  BPT.TRAP 0x1 ;  /* 0x000000040000795c */ /* 0x002fea0000300000 */
.L_x_29:
[----:B------:R-:W-:Y:S04]  /*1f60*/  BSSY.RECONVERGENT B0, `(.L_x_30) ;  /* 0x0000003000007945 */ /* 0x000fe80003800200 */
[----:B------:R-:W-:Y:S05]  /*1f70*/  @!P3 BRA `(.L_x_31) ;  /* 0x000000000004b947 */ /* 0x000fea0003800000 */
[----:B-1----:R-:W-:Y:S05]  /*1f80*/  BPT.TRAP 0x1 ;  /* 0x000000040000795c */ /* 0x002fea0000300000 */
.L_x_31:
[----:B-1----:R-:W-:Y:S05]  /*1f90*/  BSYNC.RECONVERGENT B0 ;  /* 0x0000000000007941 */ /* 0x002fea0003800200 */
.L_x_30:
[----:B------:R-:W-:Y:S01]  /*1fa0*/  UIADD3 UR6, UPT, UPT, UR4, 0x1, URZ ;  /* 0x0000000104067890 */ /* 0x000fe2000fffe0ff */
[----:B------:R-:W-:Y:S01]  /*1fb0*/  BSSY.RECONVERGENT B0, `(.L_x_32) ;  /* 0x000002d000007945 */ /* 0x000fe20003800200 */
[----:B------:R-:W-:Y:S02]  /*1fc0*/  ELECT P0, URZ, PT ;  /* 0x0000000000ff782f */ /* 0x000fe40003800000 */
[----:B------:R-:W-:-:S04]  /*1fd0*/  UISETP.NE.AND UP0, UPT, UR6, 0x9, UPT ;  /* 0x000000090600788c */ /* 0x000fc8000bf05270 */
[----:B------:R-:W-:Y:S02]  /*1fe0*/  USEL UR8, URZ, 0x1, UP0 ;  /* 0x00000001ff087887 */ /* 0x000fe40008000000 */
[----:B------:R-:W-:-:S04]  /*1ff0*/  USEL UR14, UR6, URZ, UP0 ;  /* 0x000000ff060e7287 */ /* 0x000fc80008000000 */
[----:B------:R-:W-:Y:S01]  /*2000*/  ULEA UR6, UR14, UR7, 0x3 ;  /* 0x000000070e067291 */ /* 0x000fe2000f8e18ff */
[----:B------:R-:W-:-:S04]  /*2010*/  LOP3.LUT R12, R12, UR8, RZ, 0x3c, !PT ;  /* 0x000000080c0c7c12 */ /* 0x000fc8000f8e3cff */
[----:B--2---:R-:W-:-:S04]  /*2020*/  SHF.L.U32 R0, R12, 0x1f, RZ ;  /* 0x0000001f0c007819 */ /* 0x004fc800000006ff */
[----:B------:R1:W2:Y:S01]  /*2030*/  SYNCS.PHASECHK.TRANS64.TRYWAIT P1, [UR6+0x48], R0 ;  /* 0x00004800ff0075a7 */ /* 0x0002a20008021106 */
[----:B------:R-:W-:Y:S05]  /*2040*/  @!P0 BRA `(.L_x_33) ;  /* 0x00000000008c8947 */ /* 0x000fea0003800000 */
[----:B------:R-:W-:Y:S02]  /*2050*/  USHF.L.U32 UR6, UR4, 0x9, URZ ;  /* 0x0000000904067899 */ /* 0x000fe400080006ff */
[----:B------:R-:W-:Y:S02]  /*2060*/  ULEA UR40, UR4, UR49, 0xe ;  /* 0x0000003104287291 */ /* 0x000fe4000f8e70ff */
[----:B------:R-:W-:Y:S02]  /*2070*/  UIADD3 UR22, UP3, UPT, UR46, 0x80, URZ ;  /* 0x000000802e167890 */ /* 0x000fe4000ff7e0ff */
[----:B------:R-:W-:Y:S02]  /*2080*/  ULEA UR32, UR4, UR7, 0xc ;  /* 0x0000000704207291 */ /* 0x000fe4000f8e60ff */
[----:B------:R-:W-:Y:S02]  /*2090*/  UIADD3 UR20, UP2, UPT, UR46, 0x180, URZ ;  /* 0x000001802e147890 */ /* 0x000fe4000ff5e0ff */
[----:B------:R-:W-:-:S02]  /*20a0*/  UIADD3 UR18, UP1, UPT, UR46, 0x280, URZ ;  /* 0x000002802e127890 */ /* 0x000fc4000ff3e0ff */
[----:B------:R-:W-:Y:S02]  /*20b0*/  ULOP3.LUT UR24, UR48, UR6, URZ, 0xfc, !UPT ;  /* 0x0000000630187292 */ /* 0x000fe4000f8efcff */
[----:B------:R-:W-:Y:S02]  /*20c0*/  UIADD3 UR16, UP0, UPT, UR46, 0x380, URZ ;  /* 0x000003802e107890 */ /* 0x000fe4000ff1e0ff */
[----:B------:R-:W-:Y:S02]  /*20d0*/  ULOP3.LUT UR8, UR6, UR31, URZ, 0xfc, !UPT ;  /* 0x0000001f06087292 */ /* 0x000fe4000f8efcff */
[----:B------:R-:W-:Y:S02]  /*20e0*/  ULOP3.LUT UR41, UR5, 0xfefffff8, URZ, 0xc0, !UPT ;  /* 0xfefffff805297892 */ /* 0x000fe4000f8ec0ff */
[----:B------:R-:W-:Y:S02]  /*20f0*/  UIADD3.X UR23, UPT, UPT, URZ, UR47, URZ, UP3, !UPT ;  /* 0x0000002fff177290 */ /* 0x000fe40009ffe4ff */
[----:B------:R-:W-:-:S02]  /*2100*/  UIADD3 UR40, UPT, UPT, UR7, 0x6400, UR40 ;  /* 0x0000640007287890 */ /* 0x000fc4000fffe028 */
[----:B------:R-:W-:Y:S02]  /*2110*/  UPRMT UR6, URZ, 0x5410, UR45 ;  /* 0x00005410ff067896 */ /* 0x000fe4000800002d */
[----:B------:R-:W-:Y:S02]  /*2120*/  UIADD3.X UR21, UPT, UPT, URZ, UR47, URZ, UP2, !UPT ;  /* 0x0000002fff157290 */ /* 0x000fe400097fe4ff */
[----:B------:R-:W-:Y:S02]  /*2130*/  UIADD3 UR32, UPT, UPT, UR32, 0x2a400, URZ ;  /* 0x0002a40020207890 */ /* 0x000fe4000fffe0ff */
[----:B------:R-:W-:Y:S02]  /*2140*/  UIADD3.X UR19, UPT, UPT, URZ, UR47, URZ, UP1, !UPT ;  /* 0x0000002fff137290 */ /* 0x000fe40008ffe4ff */
[----:B------:R-:W-:Y:S02]  /*2150*/  UIADD3 UR24, UPT, UPT, UR7, 0x33400, UR24 ;  /* 0x0003340007187890 */ /* 0x000fe4000fffe018 */
[----:B------:R-:W-:-:S02]  /*2160*/  UIADD3.X UR17, UPT, UPT, URZ, UR47, URZ, UP0, !UPT ;  /* 0x0000002fff117290 */ /* 0x000fc400087fe4ff */
[----:B------:R-:W-:Y:S02]  /*2170*/  UPRMT UR30, URZ, 0x5410, UR38 ;  /* 0x00005410ff1e7896 */ /* 0x000fe40008000026 */
[----:B------:R-:W-:Y:S01]  /*2180*/  UIADD3 UR8, UPT, UPT, UR7, 0x34600, UR8 ;  /* 0x0003460007087890 */ /* 0x000fe2000fffe008 */
[----:B------:R-:W-:Y:S01]  /*2190*/  UMOV UR50, 0x0 ;  /* 0x0000000000327882 */ /* 0x000fe20000000000 */
[----:B------:R-:W-:Y:S01]  /*21a0*/  UMOV UR51, 0x10000000 ;  /* 0x1000000000337882 */ /* 0x000fe20000000000 */
[----:B------:R-:W-:Y:S01]  /*21b0*/  UMOV UR34, UR42 ;  /* 0x0000002a00227c82 */ /* 0x000fe20008000000 */
[----:B------:R-:W-:Y:S01]  /*21c0*/  UMOV UR36, UR44 ;  /* 0x0000002c00247c82 */ /* 0x000fe20008000000 */
[----:B------:R-:W-:Y:S01]  /*21d0*/  UMOV UR33, UR41 ;  /* 0x0000002900217c82 */ /* 0x000fe20008000000 */
[----:B------:R-:W-:Y:S01]  /*21e0*/  UMOV UR29, UR44 ;  /* 0x0000002c001d7c82 */ /* 0x000fe20008000000 */
[----:B------:R-:W-:Y:S01]  /*21f0*/  UMOV UR25, UR41 ;  /* 0x0000002900197c82 */ /* 0x000fe20008000000 */
[----:B------:R4:W-:Y:S01]  /*2200*/  UTMALDG.3D.MULTICAST.2CTA [UR40], [UR22], UR6, desc[UR50] ;  /* 0x00003228160073b4 */ /* 0x0009e20008211806 */
[----:B------:R-:W-:Y:S01]  /*2210*/  UMOV UR12, UR28 ;  /* 0x0000001c000c7c82 */ /* 0x000fe20008000000 */
[----:B------:R-:W-:Y:S01]  /*2220*/  UMOV UR13, UR44 ;  /* 0x0000002c000d7c82 */ /* 0x000fe20008000000 */
[----:B------:R-:W-:Y:S01]  /*2230*/  UMOV UR9, UR41 ;  /* 0x0000002900097c82 */ /* 0x000fe20008000000 */
[----:B------:R4:W-:Y:S01]  /*2240*/  UTMALDG.3D.2CTA [UR32], [UR20], desc[UR50] ;  /* 0x00003220140075b4 */ /* 0x0009e20008211000 */
[----:B------:R4:W-:Y:S01]  /*2250*/  UTMALDG.4D.MULTICAST.2CTA [UR24], [UR18], UR6, desc[UR50] ;  /* 0x00003218120073b4 */ /* 0x0009e20008219806 */
[----:B------:R4:W-:Y:S02]  /*2260*/  UTMALDG.4D.MULTICAST.2CTA [UR8], [UR16], UR30, desc[UR50] ;  /* 0x00003208100073b4 */ /* 0x0009e4000821981e */
[----:B----4-:R-:W-:Y:S01]  /*2270*/  NOP ;  /* 0x0000000000007918 */ /* 0x010fe20000000000 */
.L_x_33:
[----:B------:R-:W-:Y:S05]  /*2280*/  BSYNC.RECONVERGENT B0 ;  /* 0x0000000000007941 */ /* 0x000fea0003800200 */
.L_x_32:
[----:B------:R-:W-:Y:S01]  /*2290*/  UIADD3 UR42, UPT, UPT, UR42, 0x80, URZ ;  /* 0x000000802a2a7890 */ /* 0x000fe2000fffe0ff */
[----:B------:R-:W-:Y:S01]  /*22a0*/  UMOV UR4, UR14 ;  /* 0x0000000e00047c82 */ /* 0x000fe20008000000 */
[----:B------:R-:W-:Y:S01]  /*22b0*/  UMOV UR20, UR52 ;  /* 0x0000003400147c82 */ /* 0x000fe20008000000 */
[----:B------:R-:W-:Y:S09]  /*22c0*/  BRA.U UP4, `(.L_x_34) ;  /* 0xfffffff904ec7547 */ /* 0x000ff2000b83ffff */
.L_x_26:
[----:B------:R-:W-:Y:S01]  /*22d0*/  ULEA UR4, UR14, UR7, 0x3 ;  /* 0x000000070e047291 */ /* 0x000fe2000f8e18ff */
[----:B-12---:R-:W-:Y:S01]  /*22e0*/  SHF.L.U32 R0, R12, 0x1f, RZ ;  /* 0x0000001f0c007819 */ /* 0x006fe200000006ff */
[----:B------:R-:W-:Y:S01]  /*22f0*/  @!P2 SYNCS.ARRIVE.TRANS64.A1T0 RZ, [UR7+0xc8], RZ ;  /* 0x0000c8ffffffa9a7 */ /* 0x000fe20008100007 */
[----:B------:R-:W-:-:S06]  /*2300*/  UISETP.GT.AND UP0, UPT, UR59, UR58, UPT ;  /* 0x0000003a3b00728c */ /* 0x000fcc000bf04270 */
[----:B---3--:R1:W2:Y:S03]  /*2310*/  SYNCS.PHASECHK.TRANS64.TRYWAIT P1, [UR4+0x48], R0 ;  /* 0x00004800ff0075a7 */ /* 0x0082a60008021104 */
[----:B------:R-:W-:Y:S05]  /*2320*/  BRA.U !UP0, `(.L_x_35) ;  /* 0x0000000508187547 */ /* 0x000fea000b800000 */
[----:B------:R-:W-:Y:S01]  /*2330*/  UIADD3 UR28, UPT, UPT, UR61, UR20, URZ ;  /* 0x000000143d1c7290 */ /* 0x000fe2000fffe0ff */
[----:B------:R-:W-:-:S11]  /*2340*/  UMOV UR5, UR14 ;  /* 0x0000000e00057c82 */ /* 0x000fd60008000000 */
.L_x_43:
[----:B------:R-:W-:Y:S01]  /*2350*/  ULEA UR6, UR5, UR7, 0x3 ;  /* 0x0000000705067291 */ /* 0x000fe2000f8e18ff */
[----:B--2---:R-:W-:Y:S01]  /*2360*/  @P4 MOV R2, 0xa800 ;  /* 0x0000a80000024802 */ /* 0x004fe20000000f00 */
[----:B--23--:R-:W-:Y:S10]  /*2370*/  @P1 BRA `(.L_x_36) ;  /* 0x00000000000c1947 */ /* 0x00cff40003800000 */
[----:B------:R-:W-:-:S04]  /*2380*/  SHF.L.U32 R3, R12, 0x1f, RZ ;  /* 0x0000001f0c037819 */ /* 0x000fc800000006ff */
[----:B------:R-:W2:Y:S02]  /*2390*/  SYNCS.PHASECHK.TRANS64.TRYWAIT P0, [UR6+0x48], R3 ;  /* 0x00004803ff0075a7 */ /* 0x000ea40008001106 */
[----:B--2---:R-:W-:Y:S05]  /*23a0*/  @!P0 BRA `(.L_x_37) ;  /* 0x0000006c00bc8947 */ /* 0x004fea0003800000 */
.L_x_36:
[----:B------:R2:W-:Y:S01]  /*23b0*/  @P4 SYNCS.ARRIVE.TRANS64 RZ, [UR6], R2 ;  /* 0x00000002ffff49a7 */ /* 0x0005e20008000006 */
[----:B------:R-:W-:-:S04]  /*23c0*/  ULOP3.LUT UR4, UR37, 0x2, URZ, 0xfc, !UPT ;  /* 0x0000000225047892 */ /* 0x000fc8000f8efcff */
[----:B------:R-:W-:-:S09]  /*23d0*/  UISETP.NE.AND UP0, UPT, UR4, 0x2, UPT ;  /* 0x000000020400788c */ /* 0x000fd2000bf05270 */
[----:B------:R-:W-:Y:S05]  /*23e0*/  BRA.U UP0, `(.L_x_38) ;  /* 0x0000000100047547 */ /* 0x000fea000b800000 */
[----:B------:R-:W-:Y:S05]  /*23f0*/  BPT.TRAP 0x1 ;  /* 0x000000040000795c */ /* 0x000fea0000300000 */
.L_x_38:
[----:B------:R-:W-:Y:S04]  /*2400*/  BSSY.RECONVERGENT B0, `(.L_x_39) ;  /* 0x0000003000007945 */ /* 0x000fe80003800200 */
[----:B------:R-:W-:Y:S05]  /*2410*/  @!P3 BRA `(.L_x_40) ;  /* 0x000000000004b947 */ /* 0x000fea0003800000 */
[----:B------:R-:W-:Y:S05]  /*2420*/  BPT.TRAP 0x1 ;  /* 0x000000040000795c */ /* 0x000fea0000300000 */
.L_x_40:
[----:B------:R-:W-:Y:S05]  /*2430*/  BSYNC.RECONVERGENT B0 ;  /* 0x0000000000007941 */ /* 0x000fea0003800200 */
.L_x_39:
        /* <DEDUP_REMOVED lines=8> */
[----:B-1----:R-:W-:-:S04]  /*24c0*/  SHF.L.U32 R0, R12, 0x1f, RZ ;  /* 0x0000001f0c007819 */ /* 0x002fc800000006ff */
[----:B------:R1:W3:Y:S01]  /*24d0*/  SYNCS.PHASECHK.TRANS64.TRYWAIT P1, [UR4+0x48], R0 ;  /* 0x00004800ff0075a7 */ /* 0x0002e20008021104 */
[----:B------:R-:W-:Y:S05]  /*24e0*/  @!P0 BRA `(.L_x_42) ;  /* 0x0000000000948947 */ /* 0x000fea0003800000 */
[----:B------:R-:W-:Y:S02]  /*24f0*/  UIADD3 UR12, UP3, UPT, UR46, 0x80, URZ ;  /* 0x000000802e0c7890 */ /* 0x000fe4000ff7e0ff */
[----:B------:R-:W-:Y:S02]  /*2500*/  ULEA UR32, UR5, UR7, 0xc ;  /* 0x0000000705207291 */ /* 0x000fe4000f8e60ff */
[----:B------:R-:W-:Y:S02]  /*2510*/  UIADD3 UR8, UP2, UPT, UR46, 0x180, URZ ;  /* 0x000001802e087890 */ /* 0x000fe4000ff5e0ff */
[----:B------:R-:W-:Y:S02]  /*2520*/  USHF.L.U32 UR42, UR20, 0x7, URZ ;  /* 0x00000007142a7899 */ /* 0x000fe400080006ff */
[----:B------:R-:W-:Y:S02]  /*2530*/  ULOP3.LUT UR41, UR6, 0xfefffff8, URZ, 0xc0, !UPT ;  /* 0xfefffff806297892 */ /* 0x000fe4000f8ec0ff */
[----:B------:R-:W-:-:S02]  /*2540*/  ULEA UR40, UR5, UR53, 0xe ;  /* 0x0000003505287291 */ /* 0x000fc4000f8e70ff */
[----:B------:R-:W-:Y:S02]  /*2550*/  UIADD3.X UR13, UPT, UPT, URZ, UR47, URZ, UP3, !UPT ;  /* 0x0000002fff0d7290 */ /* 0x000fe40009ffe4ff */
[----:B------:R-:W-:Y:S02]  /*2560*/  UPRMT UR15, URZ, 0x5410, UR45 ;  /* 0x00005410ff0f7896 */ /* 0x000fe4000800002d */
[----:B------:R-:W-:Y:S02]  /*2570*/  UIADD3.X UR9, UPT, UPT, URZ, UR47, URZ, UP2, !UPT ;  /* 0x0000002fff097290 */ /* 0x000fe400097fe4ff */
[----:B------:R-:W-:Y:S02]  /*2580*/  UIADD3 UR32, UPT, UPT, UR32, 0x2a400, URZ ;  /* 0x0002a40020207890 */ /* 0x000fe4000fffe0ff */
[----:B------:R-:W-:Y:S01]  /*2590*/  USHF.L.U32 UR4, UR5, 0x9, URZ ;  /* 0x0000000905047899 */ /* 0x000fe200080006ff */
[----:B------:R-:W-:Y:S01]  /*25a0*/  UMOV UR50, 0x0 ;  /* 0x0000000000327882 */ /* 0x000fe20000000000 */
[----:B------:R-:W-:-:S02]  /*25b0*/  UMOV UR51, 0x10000000 ;  /* 0x1000000000337882 */ /* 0x000fc40000000000 */
[----:B------:R-:W-:Y:S01]  /*25c0*/  ULOP3.LUT UR16, UR48, UR4, URZ, 0xfc, !UPT ;  /* 0x0000000430107292 */ /* 0x000fe2000f8efcff */
[----:B------:R4:W-:Y:S01]  /*25d0*/  UTMALDG.3D.MULTICAST.2CTA [UR40], [UR12], UR15, desc[UR50] ;  /* 0x000032280c0073b4 */ /* 0x0009e2000821180f */
[----:B------:R-:W-:Y:S02]  /*25e0*/  UIADD3 UR24, UP1, UPT, UR46, 0x280, URZ ;  /* 0x000002802e187890 */ /* 0x000fe4000ff3e0ff */
[----:B------:R-:W-:Y:S02]  /*25f0*/  ULOP3.LUT UR4, UR4, UR31, URZ, 0xfc, !UPT ;  /* 0x0000001f04047292 */ /* 0x000fe4000f8efcff */
[----:B------:R-:W-:Y:S01]  /*2600*/  UIADD3 UR22, UP0, UPT, UR46, 0x380, URZ ;  /* 0x000003802e167890 */ /* 0x000fe2000ff1e0ff */
[----:B------:R-:W-:Y:S01]  /*2610*/  UMOV UR36, UR44 ;  /* 0x0000002c00247c82 */ /* 0x000fe20008000000 */
[----:B------:R-:W-:Y:S01]  /*2620*/  UMOV UR33, UR41 ;  /* 0x0000002900217c82 */ /* 0x000fe20008000000 */
[----:B------:R-:W-:Y:S01]  /*2630*/  UMOV UR34, UR42 ;  /* 0x0000002a00227c82 */ /* 0x000fe20008000000 */
[----:B------:R-:W-:Y:S01]  /*2640*/  UIADD3.X UR25, UPT, UPT, URZ, UR47, URZ, UP1, !UPT ;  /* 0x0000002fff197290 */ /* 0x000fe20008ffe4ff */
[----:B------:R2:W-:Y:S01]  /*2650*/  UTMALDG.3D.2CTA [UR32], [UR8], desc[UR50] ;  /* 0x00003220080075b4 */ /* 0x0005e20008211000 */
[----:B------:R-:W-:-:S02]  /*2660*/  UIADD3 UR16, UPT, UPT, UR7, 0x33400, UR16 ;  /* 0x0003340007107890 */ /* 0x000fc4000fffe010 */
[----:B------:R-:W-:Y:S01]  /*2670*/  UIADD3.X UR23, UPT, UPT, URZ, UR47, URZ, UP0, !UPT ;  /* 0x0000002fff177290 */ /* 0x000fe200087fe4ff */
[----:B------:R-:W-:Y:S01]  /*2680*/  UMOV UR18, UR26 ;  /* 0x0000001a00127c82 */ /* 0x000fe20008000000 */
[----:B------:R-:W-:Y:S01]  /*2690*/  UMOV UR19, UR27 ;  /* 0x0000001b00137c82 */ /* 0x000fe20008000000 */
[----:B------:R-:W-:Y:S01]  /*26a0*/  UMOV UR21, UR44 ;  /* 0x0000002c00157c82 */ /* 0x000fe20008000000 */
[----:B------:R-:W-:-:S03]  /*26b0*/  UMOV UR17, UR41 ;  /* 0x0000002900117c82 */ /* 0x000fc60008000000 */
[----:B------:R1:W-:Y:S01]  /*26c0*/  UTMALDG.4D.MULTICAST.2CTA [UR16], [UR24], UR15, desc[UR50] ;  /* 0x00003210180073b4 */ /* 0x0003e2000821980f */
[----:B----4-:R-:W-:Y:S01]  /*26d0*/  UMOV UR12, UR20 ;  /* 0x00000014000c7c82 */ /* 0x010fe20008000000 */
[----:B------:R-:W-:Y:S01]  /*26e0*/  UMOV UR13, UR44 ;  /* 0x0000002c000d7c82 */ /* 0x000fe20008000000 */
[----:B--2---:R-:W-:Y:S02]  /*26f0*/  UIADD3 UR8, UPT, UPT, UR7, 0x34600, UR4 ;  /* 0x0003460007087890 */ /* 0x004fe4000fffe004 */
[----:B------:R-:W-:Y:S01]  /*2700*/  UPRMT UR4, URZ, 0x5410, UR38 ;  /* 0x00005410ff047896 */ /* 0x000fe20008000026 */
[----:B------:R-:W-:-:S08]  /*2710*/  UMOV UR9, UR41 ;  /* 0x0000002900097c82 */ /* 0x000fd00008000000 */
[----:B------:R1:W-:Y:S02]  /*2720*/  UTMALDG.4D.MULTICAST.2CTA [UR8], [UR22], UR4, desc[UR50] ;  /* 0x00003208160073b4 */ /* 0x0003e40008219804 */
[----:B-1----:R-:W-:Y:S01]  /*2730*/  NOP ;  /* 0x0000000000007918 */ /* 0x002fe20000000000 */
.L_x_42:
[----:B------:R-:W-:Y:S05]  /*2740*/  BSYNC.RECONVERGENT B0 ;  /* 0x0000000000007941 */ /* 0x000fea0003800200 */
.L_x_41:
[----:B------:R-:W-:Y:S01]  /*2750*/  UIADD3 UR20, UPT, UPT, UR20, 0x1, URZ ;  /* 0x0000000114147890 */ /* 0x000fe2000fffe0ff */
[----:B------:R-:W-:-:S03]  /*2760*/  UMOV UR5, UR14 ;  /* 0x0000000e00057c82 */ /* 0x000fc60008000000 */
[----:B------:R-:W-:-:S09]  /*2770*/  UISETP.NE.AND UP0, UPT, UR20, UR28, UPT ;  /* 0x0000001c1400728c */ /* 0x000fd2000bf05270 */
[----:B------:R-:W-:Y:S05]  /*2780*/  BRA.U UP0, `(.L_x_43) ;  /* 0xfffffff900f07547 */ /* 0x000fea000b83ffff */
.L_x_35:
[C---:B------:R-:W-:Y:S01]  /*2790*/  LEA R3, R11.reuse, UR7, 0x3 ;  /* 0x000000070b037c11 */ /* 0x040fe2000f8e18ff */
[----:B------:R-:W-:Y:S01]  /*27a0*/  NOP ;  /* 0x0000000000007918 */ /* 0x000fe20000000000 */
[----:B-1----:R-:W-:Y:S02]  /*27b0*/  SHF.L.U32 R0, R10, 0x1f, RZ ;  /* 0x0000001f0a007819 */ /* 0x002fe400000006ff */
[----:B------:R-:W-:Y:S02]  /*27c0*/  LEA R5, R11, UR7, 0x4 ;  /* 0x000000070b057c11 */ /* 0x000fe4000f8e20ff */
[----:B------:R-:W1:Y:S02]  /*27d0*/  SYNCS.PHASECHK.TRANS64.TRYWAIT P0, [R3+URZ+0xd0], R0 ;  /* 0x0000d000030075a7 */ /* 0x000e6400080011ff */
[----:B-1----:R-:W-:Y:S05]  /*27e0*/  @!P0 BRA `(.L_x_44) ;  /* 0x0000006800c48947 */ /* 0x002fea0003800000 */
.L_x_146:
[----:B------:R-:W4:Y:S01]  /*27f0*/  LDS.128 R4, [R5+0x140] ;  /* 0x0001400005047984 */ /* 0x000f220000000c00 */
[----:B------:R-:W-:Y:S01]  /*2800*/  UISETP.GE.AND UP0, UPT, UR39, 0x1, UPT ;  /* 0x000000012700788c */ /* 0x000fe2000bf06270 */
[----:B------:R-:W-:Y:S01]  /*2810*/  @!PT LDS RZ, [RZ] ;  /* 0x00000000fffff984 */ /* 0x000fe20000000800 */
[----:B------:R-:W-:Y:S01]  /*2820*/  @!PT LDS RZ, [RZ] ;  /* 0x00000000fffff984 */ /* 0x000fe20000000800 */
[----:B------:R-:W-:Y:S01]  /*2830*/  @!PT LDS RZ, [RZ] ;  /* 0x00000000fffff984 */ /* 0x000fe20000000800 */
[----:B------:R-:W-:Y:S01]  /*2840*/  @!PT LDS RZ, [RZ] ;  /* 0x00000000fffff984 */ /* 0x000fe20000000800 */
[----:B------:R1:W-:Y:S06]  /*2850*/  MEMBAR.ALL.CTA ;  /* 0x0000000000007992 */ /* 0x0003ec0000008000 */
[----:B-1----:R-:W1:Y:S01]  /*2860*/  FENCE.VIEW.ASYNC.S ;  /* 0x00000000000073c6 */ /* 0x002e620000000000 */
[----:B----4-:R-:W-:-:S13]  /*2870*/  LOP3.LUT P0, RZ, R6, 0x1, RZ, 0xc0, !PT ;  /* 0x0000000106ff7812 */ /* 0x010fda000780c0ff */
[----:B-1----:R-:W-:Y:S01]  /*2880*/  VOTEU.ANY UP1, P0 ;  /* 0x0000000000ff7886 */ /* 0x002fe20000020100 */
[----:B------:R-:W-:-:S13]  /*2890*/  PLOP3.LUT P0, PT, PT, PT, UP1, 0x80, 0x8 ;  /* 0x000000000008781c */ /* 0x000fda0003f0f018 */
[----:B------:R-:W-:Y:S02]  /*28a0*/  @P0 LOP3.LUT R0, R5, 0xffff, RZ, 0xc0, !PT ;  /* 0x0000ffff05000812 */ /* 0x000fe400078ec0ff */
[----:B--2---:R-:W-:Y:S02]  /*28b0*/  @P0 MOV R2, R4 ;  /* 0x0000000400020202 */ /* 0x004fe40000000f00 */
[----:B------:R-:W-:Y:S01]  /*28c0*/  @P0 R2UR UR5, R0 ;  /* 0x00000000000502ca */ /* 0x000fe200000e0000 */
[----:B------:R-:W-:Y:S01]  /*28d0*/  VIADD R0, R3, 0xe0 ;  /* 0x000000e003007836 */ /* 0x000fe20000000000 */
[----:B------:R-:W-:Y:S02]  /*28e0*/  @P0 SHF.R.U32.HI R4, RZ, 0x10, R5 ;  /* 0x00000010ff040819 */ /* 0x000fe40000011605 */
[----:B------:R-:W-:Y:S02]  /*28f0*/  @P0 R2UR UR6, R2 ;  /* 0x00000000020602ca */ /* 0x000fe400000e0000 */
[----:B------:R-:W-:-:S02]  /*2900*/  PRMT R0, RZ, 0x654, R0 ;  /* 0x00000654ff007816 */ /* 0x000fc40000000000 */
[----:B------:R-:W-:Y:S02]  /*2910*/  @P0 R2UR UR4, R4 ;  /* 0x00000000040402ca */ /* 0x000fe400000e0000 */
[----:B------:R1:W-:Y:S03]  /*2920*/  SYNCS.ARRIVE.TRANS64.RED.A1T0 RZ, [R0+URZ], RZ ;  /* 0x000000ff00ff79a7 */ /* 0x0003e600081004ff */
[----:B------:R-:W-:-:S04]  /*2930*/  @UP1 UMOV UR54, UR5 ;  /* 0x0000000500361c82 */ /* 0x000fc80008000000 */
[----:B------:R-:W-:-:S04]  /*2940*/  @UP1 UMOV UR55, UR6 ;  /* 0x0000000600371c82 */ /* 0x000fc80008000000 */
[----:B------:R-:W-:Y:S01]  /*2950*/  @UP1 UMOV UR44, UR4 ;  /* 0x00000004002c1c82 */ /* 0x000fe20008000000 */
[----:B------:R-:W-:Y:S05]  /*2960*/  BRA.U !UP0, `(.L_x_45) ;  /* 0x0000000108d47547 */ /* 0x000fea000b800000 */
[----:B------:R-:W2:Y:S01]  /*2970*/  LDCU.128 UR16, c[0x0][0xf10] ;  /* 0x0001e200ff1077ac */ /* 0x000ea20008000c00 */
[----:B------:R-:W4:Y:S01]  /*2980*/  LDCU UR11, c[0x0][0xf20] ;  /* 0x0001e400ff0b77ac */ /* 0x000f220008000800 */
[----:B------:R-:W3:Y:S01]  /*2990*/  LDCU UR24, c[0x0][0xf0c] ;  /* 0x0001e180ff1877ac */ /* 0x000ee20008000800 */
[----:B------:R-:W1:Y:S01]  /*29a0*/  LDCU.64 UR8, c[0x0][0xf28] ;  /* 0x0001e500ff0877ac */ /* 0x000e620008000a00 */
[----:B------:R-:W-:Y:S02]  /*29b0*/  UISETP.NE.AND UP3, UPT, UR39, 0x1, UPT ;  /* 0x000000012700788c */ /* 0x000fe4000bf65270 */
[----:B--2---:R-:W-:Y:S02]  /*29c0*/  UIMAD.WIDE.U32 UR12, UR56, UR19, URZ ;  /* 0x00000013380c72a5 */ /* 0x004fe4000f8e00ff */
[----:B------:R-:W-:Y:S02]  /*29d0*/  UIMAD.WIDE.U32 UR4, UR57, UR16, URZ ;  /* 0x00000010390472a5 */ /* 0x000fe4000f8e00ff */
[----:B------:R-:W-:-:S02]  /*29e0*/  UISETP.NE.AND UP0, UPT, UR18, 0x1, UPT ;  /* 0x000000011200788c */ /* 0x000fc4000bf05270 */
[----:B------:R-:W-:Y:S01]  /*29f0*/  UIMAD.WIDE.U32 UR22, UR54, UR19, URZ ;  /* 0x00000013361672a5 */ /* 0x000fe2000f8e00ff */
[----:B------:R-:W-:Y:S02]  /*2a00*/  UMOV UR12, UR13 ;  /* 0x0000000d000c7c82 */ /* 0x000fe40008000000 */
[----:B------:R-:W-:Y:S01]  /*2a10*/  UMOV UR4, UR5 ;  /* 0x0000000500047c82 */ /* 0x000fe20008000000 */
[----:B----4-:R-:W-:Y:S02]  /*2a20*/  USHF.R.U32.HI UR12, URZ, UR11, UR12 ;  /* 0x0000000bff0c7299 */ /* 0x010fe4000801160c */
[----:B---3--:R-:W-:Y:S02]  /*2a30*/  UISETP.NE.AND UP2, UPT, UR24, 0x1, UPT ;  /* 0x000000011800788c */ /* 0x008fe4000bf45270 */
[----:B------:R-:W-:Y:S02]  /*2a40*/  USHF.R.U32.HI UR4, URZ, UR17, UR4 ;  /* 0x00000011ff047299 */ /* 0x000fe40008011604 */
[----:B------:R-:W-:-:S02]  /*2a50*/  USEL UR5, UR56, UR12, !UP0 ;  /* 0x0000000c38057287 */ /* 0x000fc4000c000000 */
[----:B------:R-:W-:Y:S02]  /*2a60*/  USEL UR6, UR57, UR4, !UP2 ;  /* 0x0000000439067287 */ /* 0x000fe4000d000000 */
[----:B-1----:R-:W-:Y:S01]  /*2a70*/  UIMAD.WIDE.U32 UR12, UR5, UR8, URZ ;  /* 0x00000008050c72a5 */ /* 0x002fe2000f8e00ff */
[----:B------:R-:W-:Y:S01]  /*2a80*/  UMOV UR4, UR23 ;  /* 0x0000001700047c82 */ /* 0x000fe20008000000 */
[----:B------:R-:W-:Y:S02]  /*2a90*/  UIMAD.WIDE.U32 UR20, UR55, UR16, URZ ;  /* 0x00000010371472a5 */ /* 0x000fe4000f8e00ff */
[----:B------:R-:W-:-:S03]  /*2aa0*/  UIMAD.WIDE.U32 UR22, UR6, UR8, URZ ;  /* 0x00000008061672a5 */ /* 0x000fc6000f8e00ff */
[----:B------:R-:W-:Y:S01]  /*2ab0*/  UMOV UR12, UR13 ;  /* 0x0000000d000c7c82 */ /* 0x000fe20008000000 */
[----:B------:R-:W-:Y:S02]  /*2ac0*/  USHF.R.U32.HI UR4, URZ, UR11, UR4 ;  /* 0x0000000bff047299 */ /* 0x000fe40008011604 */
[----:B------:R-:W-:Y:S01]  /*2ad0*/  @UP3 USHF.R.U32.HI UR5, URZ, UR9, UR12 ;  /* 0x00000009ff053299 */ /* 0x000fe2000801160c */
[----:B------:R-:W-:Y:S01]  /*2ae0*/  UMOV UR20, UR21 ;  /* 0x0000001500147c82 */ /* 0x000fe20008000000 */
[----:B------:R-:W-:Y:S01]  /*2af0*/  UMOV UR22, UR23 ;  /* 0x0000001700167c82 */ /* 0x000fe20008000000 */
[----:B------:R-:W-:Y:S02]  /*2b00*/  USHF.R.U32.HI UR17, URZ, UR17, UR20 ;  /* 0x00000011ff117299 */ /* 0x000fe40008011614 */
[----:B------:R-:W-:Y:S02]  /*2b10*/  USEL UR4, UR54, UR4, !UP0 ;  /* 0x0000000436047287 */ /* 0x000fe4000c000000 */
[----:B------:R-:W-:-:S02]  /*2b20*/  @UP3 USHF.R.U32.HI UR6, URZ, UR9, UR22 ;  /* 0x00000009ff063299 */ /* 0x000fc40008011616 */
[----:B------:R-:W-:Y:S02]  /*2b30*/  UIMAD UR11, UR39, UR5, URZ ;  /* 0x00000005270b72a4 */ /* 0x000fe4000f8e02ff */
[----:B------:R-:W-:Y:S02]  /*2b40*/  USEL UR5, UR55, UR17, !UP2 ;  /* 0x0000001137057287 */ /* 0x000fe4000d000000 */
[----:B------:R-:W-:Y:S02]  /*2b50*/  UIMAD UR12, UR39, UR6, URZ ;  /* 0x00000006270c72a4 */ /* 0x000fe4000f8e02ff */
[----:B------:R-:W-:Y:S02]  /*2b60*/  UISETP.GE.AND UP0, UPT, UR4, UR11, UPT ;  /* 0x0000000b0400728c */ /* 0x000fe4000bf06270 */
[----:B------:R-:W-:Y:S02]  /*2b70*/  UIMAD.WIDE.U32 UR16, UR4, UR8, URZ ;  /* 0x00000008041072a5 */ /* 0x000fe4000f8e00ff */
[----:B------:R-:W-:-:S02]  /*2b80*/  UISETP.GE.OR UP0, UPT, UR5, UR12, UP0 ;  /* 0x0000000c0500728c */ /* 0x000fc40008706670 */
        /* <DEDUP_REMOVED lines=19> */
.L_x_45:
[----:B------:R-:W2:Y:S02]  /*2cc0*/  LDCU UR4, c[0x0][0xf30] ;  /* 0x0001e600ff0477ac */ /* 0x000ea40008000800 */
[----:B--2---:R-:W-:-:S09]  /*2cd0*/  UISETP.NE.AND UP0, UPT, UR4, 0x1, UPT ;  /* 0x000000010400788c */ /* 0x004fd2000bf05270 */
[----:B------:R-:W-:Y:S05]  /*2ce0*/  BRA.U UP0, `(.L_x_46) ;  /* 0x0000000100447547 */ /* 0x000fea000b800000 */
[----:B------:R-:W2:Y:S01]  /*2cf0*/  LDCU.128 UR16, c[0x0][0xf10] ;  /* 0x0001e200ff1077ac */ /* 0x000ea20008000c00 */
[----:B------:R-:W4:Y:S01]  /*2d00*/  LDCU UR11, c[0x0][0xf0c] ;  /* 0x0001e180ff0b77ac */ /* 0x000f220008000800 */
[----:B------:R-:W1:Y:S01]  /*2d10*/  LDCU UR6, c[0x0][0xf20] ;  /* 0x0001e400ff0677ac */ /* 0x000e620008000800 */
[----:B--2---:R-:W-:Y:S02]  /*2d20*/  UIMAD.WIDE.U32 UR8, UR55, UR16, URZ ;  /* 0x00000010370872a5 */ /* 0x004fe4000f8e00ff */
[----:B------:R-:W-:Y:S02]  /*2d30*/  UIMAD.WIDE.U32 UR4, UR54, UR19, URZ ;  /* 0x00000013360472a5 */ /* 0x000fe4000f8e00ff */
[----:B----4-:R-:W-:Y:S02]  /*2d40*/  UISETP.NE.AND UP2, UPT, UR11, 0x1, UPT ;  /* 0x000000010b00788c */ /* 0x010fe4000bf45270 */
[----:B------:R-:W-:Y:S01]  /*2d50*/  UISETP.NE.AND UP0, UPT, UR18, 0x1, UPT ;  /* 0x000000011200788c */ /* 0x000fe2000bf05270 */
[----:B------:R-:W-:-:S02]  /*2d60*/  UMOV UR8, UR9 ;  /* 0x0000000900087c82 */ /* 0x000fc40008000000 */
[----:B------:R-:W-:Y:S01]  /*2d70*/  UMOV UR4, UR5 ;  /* 0x0000000500047c82 */ /* 0x000fe20008000000 */
[----:B------:R-:W-:Y:S02]  /*2d80*/  USHF.R.U32.HI UR17, URZ, UR17, UR8 ;  /* 0x00000011ff117299 */ /* 0x000fe40008011608 */
[----:B-1----:R-:W-:Y:S02]  /*2d90*/  USHF.R.U32.HI UR4, URZ, UR6, UR4 ;  /* 0x00000006ff047299 */ /* 0x002fe40008011604 */
[----:B------:R-:W-:Y:S02]  /*2da0*/  USEL UR5, UR55, UR17, !UP2 ;  /* 0x0000001137057287 */ /* 0x000fe4000d000000 */
[----:B------:R-:W-:-:S04]  /*2db0*/  USEL UR4, UR54, UR4, !UP0 ;  /* 0x0000000436047287 */ /* 0x000fc8000c000000 */
[----:B------:R-:W-:Y:S02]  /*2dc0*/  UIADD3 UR6, UPT, UPT, UR5, -UR4, URZ ;  /* 0x8000000405067290 */ /* 0x000fe4000fffe0ff */
[----:B------:R-:W-:Y:S02]  /*2dd0*/  UIADD3 UR4, UPT, UPT, -UR5, UR4, URZ ;  /* 0x0000000405047290 */ /* 0x000fe4000fffe1ff */
[----:B------:R-:W-:Y:S02]  /*2de0*/  UIMAD UR54, UR6, UR18, UR54 ;  /* 0x00000012063672a4 */ /* 0x000fe4000f8e0236 */
[----:B------:R-:W-:-:S12]  /*2df0*/  UIMAD UR55, UR4, UR11, UR55 ;  /* 0x0000000b043772a4 */ /* 0x000fd8000f8e0237 */
.L_x_46:
[----:B------:R-:W-:Y:S01]  /*2e00*/  VIADD R11, R11, 0x1 ;  /* 0x000000010b0b7836 */ /* 0x000fe20000000000 */
[----:B------:R-:W-:Y:S02]  /*2e10*/  R2UR UR5, R91 ;  /* 0x000000005b0572ca */ /* 0x000fe400000e0000 */
[----:B------:R-:W-:Y:S02]  /*2e20*/  R2UR UR4, R90 ;  /* 0x000000005a0472ca */ /* 0x000fe400000e0000 */
[C---:B------:R-:W-:Y:S02]  /*2e30*/  ISETP.NE.AND P0, PT, R11.reuse, 0x2, PT ;  /* 0x000000020b00780c */ /* 0x040fe40003f05270 */
[----:B------:R-:W-:Y:S02]  /*2e40*/  PLOP3.LUT P2, PT, PT, PT, PT, 0x80, 0x8 ;  /* 0x000000000008781c */ /* 0x000fe40003f4f070 */
[----:B------:R-:W-:Y:S02]  /*2e50*/  SEL R3, RZ, 0x1, P0 ;  /* 0x00000001ff037807 */ /* 0x000fe40000000000 */
[----:B------:R-:W-:-:S02]  /*2e60*/  SEL R11, R11, RZ, P0 ;  /* 0x000000ff0b0b7207 */ /* 0x000fc40000000000 */
[----:B------:R-:W-:Y:S01]  /*2e70*/  LOP3.LUT R10, R10, R3, RZ, 0x3c, !PT ;  /* 0x000000030a0a7212 */ /* 0x000fe200078e3cff */
[----:B------:R-:W-:Y:S02]  /*2e80*/  UIADD3 UR27, UPT, UPT, UR55, UR5, URZ ;  /* 0x00000005371b7290 */ /* 0x000fe4000fffe0ff */
[----:B------:R-:W-:Y:S01]  /*2e90*/  UIADD3 UR25, UPT, UPT, UR54, UR4, URZ ;  /* 0x0000000436197290 */ /* 0x000fe2000fffe0ff */
[----:B------:R-:W-:Y:S11]  /*2ea0*/  BRA.U UP1, `(.L_x_47) ;  /* 0xffffffed01707547 */ /* 0x000ff6000b83ffff */
[----:B------:R-:W-:Y:S01]  /*2eb0*/  UIADD3 UR7, UPT, UPT, UR7, 0x48, URZ ;  /* 0x0000004807077890 */ /* 0x000fe2000fffe0ff */
[----:B------:R-:W-:-:S03]  /*2ec0*/  SHF.L.U32 R3, R12, 0x1f, RZ ;  /* 0x0000001f0c037819 */ /* 0x000fc600000006ff */
[----:B------:R-:W-:-:S09]  /*2ed0*/  ULEA UR4, UR14, UR7, 0x3 ;  /* 0x000000070e047291 */ /* 0x000fd2000f8e18ff */
[----:B------:R-:W2:Y:S02]  /*2ee0*/  SYNCS.PHASECHK.TRANS64.TRYWAIT P0, [UR4], R3 ;  /* 0x00000003ff0075a7 */ /* 0x000ea40008001104 */
[----:B--2---:R-:W-:Y:S05]  /*2ef0*/  @!P0 BRA `(.L_x_48) ;  /* 0x0000006400148947 */ /* 0x004fea0003800000 */
.L_x_148:
[----:B------:R-:W-:-:S04]  /*2f00*/  UIADD3 UR4, UPT, UPT, UR14, 0x1, URZ ;  /* 0x000000010e047890 */ /* 0x000fc8000fffe0ff */
[----:B------:R-:W-:-:S04]  /*2f10*/  UISETP.NE.AND UP0, UPT, UR4, 0x9, UPT ;  /* 0x000000090400788c */ /* 0x000fc8000bf05270 */
[----:B------:R-:W-:Y:S02]  /*2f20*/  USEL UR6, URZ, 0x1, UP0 ;  /* 0x00000001ff067887 */ /* 0x000fe40008000000 */
[----:B------:R-:W-:-:S04]  /*2f30*/  USEL UR4, UR4, URZ, UP0 ;  /* 0x000000ff04047287 */ /* 0x000fc80008000000 */
[----:B------:R-:W-:Y:S01]  /*2f40*/  ULEA UR5, UR4, UR7, 0x3 ;  /* 0x0000000704057291 */ /* 0x000fe2000f8e18ff */
[----:B------:R-:W-:-:S04]  /*2f50*/  LOP3.LUT R2, R12, UR6, RZ, 0x3c, !PT ;  /* 0x000000060c027c12 */ /* 0x000fc8000f8e3cff */
[----:B-1----:R-:W-:-:S04]  /*2f60*/  SHF.L.U32 R3, R2, 0x1f, RZ ;  /* 0x0000001f02037819 */ /* 0x002fc800000006ff */
[----:B------:R-:W1:Y:S02]  /*2f70*/  SYNCS.PHASECHK.TRANS64.TRYWAIT P0, [UR5], R3 ;  /* 0x00000003ff0075a7 */ /* 0x000e640008001105 */
[----:B-1----:R-:W-:Y:S05]  /*2f80*/  @!P0 BRA `(.L_x_49) ;  /* 0x0000006400088947 */ /* 0x002fea0003800000 */
.L_x_150:
        /* <DEDUP_REMOVED lines=9> */
.L_x_152:
        /* <DEDUP_REMOVED lines=9> */
.L_x_154:
        /* <DEDUP_REMOVED lines=9> */
.L_x_156:
        /* <DEDUP_REMOVED lines=9> */
.L_x_158:
        /* <DEDUP_REMOVED lines=9> */
.L_x_160:
        /* <DEDUP_REMOVED lines=9> */
.L_x_162:
[----:B------:R-:W-:-:S04]  /*32f0*/  UIADD3 UR4, UPT, UPT, UR4, 0x1, URZ ;  /* 0x0000000104047890 */ /* 0x000fc8000fffe0ff */
[----:B------:R-:W-:-:S04]  /*3300*/  UISETP.NE.AND UP0, UPT, UR4, 0x9, UPT ;  /* 0x000000090400788c */ /* 0x000fc8000bf05270 */
[----:B------:R-:W-:Y:S02]  /*3310*/  USEL UR5, URZ, 0x1, UP0 ;  /* 0x00000001ff057887 */ /* 0x000fe40008000000 */
[----:B------:R-:W-:-:S04]  /*3320*/  USEL UR4, UR4, URZ, UP0 ;  /* 0x000000ff04047287 */ /* 0x000fc80008000000 */
[----:B------:R-:W-:Y:S01]  /*3330*/  ULEA UR4, UR4, UR7, 0x3 ;  /* 0x0000000704047291 */ /* 0x000fe2000f8e18ff */
[----:B-1----:R-:W-:-:S04]  /*3340*/  LOP3.LUT R3, R2, UR5, RZ, 0x3c, !PT ;  /* 0x0000000502037c12 */ /* 0x002fc8000f8e3cff */
[----:B------:R-:W-:Y:S01]  /*3350*/  SHF.L.U32 R3, R3, 0x1f, RZ ;  /* 0x0000001f03037819 */ /* 0x000fe200000006ff */
[----:B------:R-:W-:-:S07]  /*3360*/  IMAD.U32 R0, RZ, RZ, UR4 ;  /* 0x00000004ff007e24 */ /* 0x000fce000f8e00ff */
.L_x_56:
[----:B-1----:R1:W2:Y:S02]  /*3370*/  SYNCS.PHASECHK.TRANS64.TRYWAIT P0, [R0+URZ], R3 ;  /* 0x00000003000075a7 */ /* 0x0022a400080011ff */
[----:B--2---:R-:W-:Y:S05]  /*3380*/  @!P0 NANOSLEEP.SYNCS 0x989680 ;  /* 0x009896800000895d */ /* 0x004fea0003900000 */
[----:B------:R-:W2:Y:S02]  /*3390*/  @!P0 SYNCS.PHASECHK.TRANS64 P0, [R0+URZ], R3 ;  /* 0x00000003000085a7 */ /* 0x000ea400080010ff */
[----:B--2---:R-:W-:Y:S05]  /*33a0*/  @P0 EXIT ;  /* 0x000000000000094d */ /* 0x004fea0003800000 */
[----:B------:R-:W-:Y:S05]  /*33b0*/  BRA `(.L_x_56) ;  /* 0xfffffffc00ec7947 */ /* 0x000fea000383ffff */
.L_x_23:
[----:B------:R-:W1:Y:S02]  /*33c0*/  S2UR UR4, SR_CgaCtaId ;  /* 0x00000000000479c3 */ /* 0x000e640000008800 */
[----:B-1----:R-:W-:-:S04]  /*33d0*/  UISETP.NE.AND UP0, UPT, UR4, URZ, UPT ;  /* 0x000000ff0400728c */ /* 0x002fc8000bf05270 */
[----:B------:R-:W-:-:S09]  /*33e0*/  UISETP.NE.OR UP0, UPT, UR24, 0x1, UP0 ;  /* 0x000000011800788c */ /* 0x000fd20008705670 */
[----:B------:R-:W-:Y:S05]  /*33f0*/  BRA.U UP0, `(.L_x_57) ;  /* 0x00000005004c7547 */ /* 0x000fea000b800000 */
[----:B------:R-:W1:Y:S01]  /*3400*/  S2UR UR5, SR_CgaCtaId ;  /* 0x00000000000579c3 */ /* 0x000e620000008800 */
[----:B------:R-:W-:Y:S01]  /*3410*/  UMOV UR4, 0x400 ;  /* 0x0000040000047882 */ /* 0x000fe20000000000 */
[----:B------:R-:W-:Y:S01]  /*3420*/  ISETP.GE.U32.AND P2, PT, R0, 0x8, PT ;  /* 0x000000080000780c */ /* 0x000fe20003f46070 */
[----:B------:R-:W-:Y:S01]  /*3430*/  IMAD.MOV.U32 R12, RZ, RZ, 0x1 ;  /* 0x00000001ff0c7424 */ /* 0x000fe200078e00ff */
[----:B------:R-:W-:Y:S02]  /*3440*/  CS2R R10, SRZ ;  /* 0x00000000000a7805 */ /* 0x000fe4000001ff00 */
[----:B------:R-:W-:Y:S01]  /*3450*/  CS2R R8, SRZ ;  /* 0x0000000000087805 */ /* 0x000fe2000001ff00 */
[----:B-1----:R-:W-:-:S03]  /*3460*/  ULEA UR6, UR5, UR4, 0x18 ;  /* 0x0000000405067291 */ /* 0x002fc6000f8ec0ff */
[----:B------:R-:W-:-:S09]  /*3470*/  UMOV UR5, URZ ;  /* 0x000000ff00057c82 */ /* 0x000fd20008000000 */
.L_x_61:
[----:B------:R-:W-:Y:S02]  /*3480*/  LEA R2, R8, UR6, 0x3 ;  /* 0x0000000608027c11 */ /* 0x000fe4000f8e18ff */
[----:B------:R-:W-:-:S03]  /*3490*/  SHF.L.U32 R5, R9, 0x1f, RZ ;  /* 0x0000001f09057819 */ /* 0x000fc600000006ff */
[----:B------:R-:W-:Y:S01]  /*34a0*/  VIADD R4, R2, 0x120 ;  /* 0x0000012002047836 */ /* 0x000fe20000000000 */
[----:B------:R-:W1:Y:S02]  /*34b0*/  SYNCS.PHASECHK.TRANS64.TRYWAIT P0, [R2+URZ+0x110], R5 ;  /* 0x00011005020075a7 */ /* 0x000e6400080011ff */
[----:B-1----:R-:W-:Y:S05]  /*34c0*/  @!P0 BRA `(.L_x_58) ;  /* 0x0000006000608947 */ /* 0x002fea0003800000 */
.L_x_163:
[----:B------:R-:W-:Y:S01]  /*34d0*/  ULEA UR4, UR5, UR6, 0x3 ;  /* 0x0000000605047291 */ /* 0x000fe2000f8e18ff */
[----:B------:R-:W-:Y:S02]  /*34e0*/  PRMT R4, RZ, 0x654, R4 ;  /* 0x00000654ff047816 */ /* 0x000fe40000000004 */
[----:B-1----:R-:W-:Y:S01]  /*34f0*/  SHF.L.U32 R5, R12, 0x1f, RZ ;  /* 0x0000001f0c057819 */ /* 0x002fe200000006ff */
[----:B------:R-:W-:Y:S01]  /*3500*/  UIADD3 UR7, UPT, UPT, UR4, 0xd0, URZ ;  /* 0x000000d004077890 */ /* 0x000fe2000fffe0ff */
[----:B------:R1:W-:Y:S05]  /*3510*/  SYNCS.ARRIVE.TRANS64.RED.A1T0 RZ, [R4+URZ], RZ ;  /* 0x000000ff04ff79a7 */ /* 0x0003ea00081004ff */
[----:B------:R-:W-:Y:S01]  /*3520*/  IMAD.U32 R7, RZ, RZ, UR7 ;  /* 0x00000007ff077e24 */ /* 0x000fe2000f8e00ff */
[----:B------:R-:W2:Y:S04]  /*3530*/  SYNCS.PHASECHK.TRANS64.TRYWAIT P0, [UR4+0xe0], R5 ;  /* 0x0000e005ff0075a7 */ /* 0x000ea80008001104 */
[----:B------:R-:W-:Y:S01]  /*3540*/  PRMT R6, R0, 0x654, R7 ;  /* 0x0000065400067816 */ /* 0x000fe20000000007 */
[----:B-1----:R-:W-:Y:S01]  /*3550*/  @!P2 IMAD.MOV.U32 R4, RZ, RZ, 0x10 ;  /* 0x00000010ff04a424 */ /* 0x002fe200078e00ff */
[----:B--2---:R-:W-:Y:S06]  /*3560*/  @!P0 BRA `(.L_x_59) ;  /* 0x00000060004c8947 */ /* 0x004fec0003800000 */
.L_x_165:
[----:B------:R-:W-:Y:S01]  /*3570*/  ULEA UR8, UR5, UR6, 0x4 ;  /* 0x0000000605087291 */ /* 0x000fe2000f8e20ff */
[----:B------:R-:W-:Y:S01]  /*3580*/  SEL R3, R6, R3, !P2 ;  /* 0x0000000306037207 */ /* 0x000fe20005000000 */
[----:B------:R-:W-:Y:S01]  /*3590*/  UIADD3 UR9, UPT, UPT, UR4, 0xd0, URZ ;  /* 0x000000d004097890 */ /* 0x000fe2000fffe0ff */
[----:B-1----:R-:W-:Y:S01]  /*35a0*/  LEA R2, R11, UR6, 0x3 ;  /* 0x000000060b027c11 */ /* 0x002fe2000f8e18ff */
[----:B------:R-:W-:Y:S01]  /*35b0*/  UIADD3 UR8, UPT, UPT, UR8, 0x140, URZ ;  /* 0x0000014008087890 */ /* 0x000fe2000fffe0ff */
[----:B------:R-:W-:Y:S01]  /*35c0*/  SHF.L.U32 R5, R10, 0x1f, RZ ;  /* 0x0000001f0a057819 */ /* 0x000fe200000006ff */
[----:B------:R1:W-:Y:S01]  /*35d0*/  @!P2 SYNCS.ARRIVE.TRANS64.RED RZ, [R3+URZ], R4 ;  /* 0x0000000403ffa9a7 */ /* 0x0003e200080004ff */
[----:B------:R-:W-:Y:S01]  /*35e0*/  UIADD3 UR4, UPT, UPT, UR5, 0x1, URZ ;  /* 0x0000000105047890 */ /* 0x000fe2000fffe0ff */
[----:B------:R-:W-:-:S03]  /*35f0*/  VIADD R8, R8, 0x1 ;  /* 0x0000000108087836 */ /* 0x000fc60000000000 */
[----:B------:R-:W-:Y:S02]  /*3600*/  UISETP.NE.AND UP0, UPT, UR4, 0x2, UPT ;  /* 0x000000020400788c */ /* 0x000fe4000bf05270 */
[----:B------:R-:W-:Y:S06]  /*3610*/  UGETNEXTWORKID.BROADCAST [UR8], [UR9] ;  /* 0x00000000080073ca */ /* 0x000fec0008000100 */
[----:B------:R-:W-:Y:S01]  /*3620*/  USEL UR7, URZ, 0x1, UP0 ;  /* 0x00000001ff077887 */ /* 0x000fe20008000000 */
[----:B------:R-:W-:Y:S01]  /*3630*/  ISETP.NE.AND P0, PT, R8, 0x2, PT ;  /* 0x000000020800780c */ /* 0x000fe20003f05270 */
[----:B------:R-:W-:Y:S01]  /*3640*/  USEL UR5, UR4, URZ, UP0 ;  /* 0x000000ff04057287 */ /* 0x000fe20008000000 */
[----:B------:R-:W2:Y:S03]  /*3650*/  SYNCS.PHASECHK.TRANS64.TRYWAIT P1, [R2+URZ+0xd0], R5 ;  /* 0x0000d005020075a7 */ /* 0x000ea600080211ff */
[----:B------:R-:W-:Y:S01]  /*3660*/  LOP3.LUT R12, R12, UR7, RZ, 0x3c, !PT ;  /* 0x000000070c0c7c12 */ /* 0x000fe2000f8e3cff */
[----:B-12---:R-:W-:Y:S07]  /*3670*/  @!P1 BRA `(.L_x_60) ;  /* 0x0000006000209947 */ /* 0x006fee0003800000 */
.L_x_166:
[C---:B------:R-:W-:Y:S01]  /*3680*/  LEA R4, R11.reuse, UR6, 0x4 ;  /* 0x000000060b047c11 */ /* 0x040fe2000f8e20ff */
[----:B-1----:R-:W-:Y:S01]  /*3690*/  VIADD R2, R2, 0xe0 ;  /* 0x000000e002027836 */ /* 0x002fe20000000000 */
[----:B------:R-:W-:Y:S01]  /*36a0*/  SEL R8, R8, RZ, P0 ;  /* 0x000000ff08087207 */ /* 0x000fe20000000000 */
[----:B------:R-:W-:-:S03]  /*36b0*/  VIADD R11, R11, 0x1 ;  /* 0x000000010b0b7836 */ /* 0x000fc60000000000 */
[----:B------:R-:W1:Y:S01]  /*36c0*/  LDS.128 R4, [R4+0x140] ;  /* 0x0001400004047984 */ /* 0x000e620000000c00 */
[----:B------:R-:W-:Y:S02]  /*36d0*/  PRMT R2, RZ, 0x654, R2 ;  /* 0x00000654ff027816 */ /* 0x000fe40000000002 */
[C---:B------:R-:W-:Y:S01]  /*36e0*/  ISETP.NE.AND P1, PT, R11.reuse, 0x2, PT ;  /* 0x000000020b00780c */ /* 0x040fe20003f25270 */
[----:B------:R-:W-:Y:S01]  /*36f0*/  @!PT LDS RZ, [RZ] ;  /* 0x00000000fffff984 */ /* 0x000fe20000000800 */
[----:B------:R-:W-:Y:S01]  /*3700*/  @!PT LDS RZ, [RZ] ;  /* 0x00000000fffff984 */ /* 0x000fe20000000800 */
[----:B------:R-:W-:Y:S01]  /*3710*/  @!PT LDS RZ, [RZ] ;  /* 0x00000000fffff984 */ /* 0x000fe20000000800 */
[----:B------:R-:W-:Y:S01]  /*3720*/  @!PT LDS RZ, [RZ] ;  /* 0x00000000fffff984 */ /* 0x000fe20000000800 */
[----:B------:R2:W-:Y:S06]  /*3730*/  MEMBAR.ALL.CTA ;  /* 0x0000000000007992 */ /* 0x0005ec0000008000 */
[----:B--2---:R-:W2:Y:S01]  /*3740*/  FENCE.VIEW.ASYNC.S ;  /* 0x00000000000073c6 */ /* 0x004ea20000000000 */
[----:B------:R-:W-:Y:S01]  /*3750*/  SEL R11, R11, RZ, P1 ;  /* 0x000000ff0b0b7207 */ /* 0x000fe20000800000 */
[----:B--2---:R2:W-:Y:S01]  /*3760*/  SYNCS.ARRIVE.TRANS64.RED.A1T0 RZ, [R2+URZ], RZ ;  /* 0x000000ff02ff79a7 */ /* 0x0045e200081004ff */
[----:B-1----:R-:W-:-:S02]  /*3770*/  LOP3.LUT P3, RZ, R6, 0x1, RZ, 0xc0, !PT ;  /* 0x0000000106ff7812 */ /* 0x002fc4000786c0ff */
[----:B------:R-:W-:-:S04]  /*3780*/  SEL R5, RZ, 0x1, P1 ;  /* 0x00000001ff057807 */ /* 0x000fc80000800000 */
[----:B------:R-:W-:Y:S02]  /*3790*/  LOP3.LUT R10, R10, R5, RZ, 0x3c, !PT ;  /* 0x000000050a0a7212 */ /* 0x000fe400078e3cff */
[----:B--2---:R-:W-:-:S04]  /*37a0*/  SEL R2, RZ, 0x1, P0 ;  /* 0x00000001ff027807 */ /* 0x004fc80000000000 */
[----:B------:R-:W-:Y:S01]  /*37b0*/  LOP3.LUT R9, R9, R2, RZ, 0x3c, !PT ;  /* 0x0000000209097212 */ /* 0x000fe200078e3cff */
[----:B------:R-:W-:Y:S06]  /*37c0*/  @P3 BRA `(.L_x_61) ;  /* 0xfffffffc002c3947 */ /* 0x000fec000383ffff */
[----:B------:R-:W-:Y:S01]  /*37d0*/  ULEA UR4, UR5, UR6, 0x3 ;  /* 0x0000000605047291 */ /* 0x000fe2000f8e18ff */
[----:B------:R-:W-:-:S08]  /*37e0*/  SHF.L.U32 R3, R12, 0x1f, RZ ;  /* 0x0000001f0c037819 */ /* 0x000fd000000006ff */
[----:B------:R-:W1:Y:S02]  /*37f0*/  SYNCS.PHASECHK.TRANS64 P0, [UR4+0xe0], R3 ;  /* 0x0000e003ff0075a7 */ /* 0x000e640008001004 */
[----:B-1----:R-:W-:Y:S05]  /*3800*/  @P0 BRA `(.L_x_62) ;  /* 0x0000000000080947 */ /* 0x002fea0003800000 */
[----:B------:R-:W1:Y:S02]  /*3810*/  SYNCS.PHASECHK.TRANS64.TRYWAIT P0, [UR4+0xe0], R3 ;  /* 0x0000e003ff0075a7 */ /* 0x000e640008001104 */
[----:B-1----:R-:W-:Y:S05]  /*3820*/  @!P0 BRA `(.L_x_63) ;  /* 0x0000005c00c88947 */ /* 0x002fea0003800000 */
.L_x_62:
[----:B------:R-:W-:-:S04]  /*3830*/  UIADD3 UR7, UPT, UPT, UR5, 0x1, URZ ;  /* 0x0000000105077890 */ /* 0x000fc8000fffe0ff */
[----:B------:R-:W-:-:S04]  /*3840*/  UISETP.NE.AND UP0, UPT, UR7, 0x2, UPT ;  /* 0x000000020700788c */ /* 0x000fc8000bf05270 */
[----:B------:R-:W-:Y:S02]  /*3850*/  USEL UR8, URZ, 0x1, UP0 ;  /* 0x00000001ff087887 */ /* 0x000fe40008000000 */
[----:B------:R-:W-:-:S04]  /*3860*/  USEL UR7, UR7, URZ, UP0 ;  /* 0x000000ff07077287 */ /* 0x000fc80008000000 */
[----:B------:R-:W-:Y:S01]  /*3870*/  ULEA UR7, UR7, UR6, 0x3 ;  /* 0x0000000607077291 */ /* 0x000fe2000f8e18ff */
[----:B-1----:R-:W-:-:S04]  /*3880*/  LOP3.LUT R3, R12, UR8, RZ, 0x3c, !PT ;  /* 0x000000080c037c12 */ /* 0x002fc8000f8e3cff */
[----:B------:R-:W-:-:S04]  /*3890*/  SHF.L.U32 R0, R3, 0x1f, RZ ;  /* 0x0000001f03007819 */ /* 0x000fc800000006ff */
[----:B------:R-:W1:Y:S02]  /*38a0*/  SYNCS.PHASECHK.TRANS64 P0, [UR7+0xe0], R0 ;  /* 0x0000e000ff0075a7 */ /* 0x000e640008001007 */
[----:B-1----:R-:W-:Y:S05]  /*38b0*/  @P0 EXIT ;  /* 0x000000000000094d */ /* 0x002fea0003800000 */
[----:B------:R-:W-:Y:S02]  /*38c0*/  SHF.L.U32 R3, R3, 0x1f, RZ ;  /* 0x0000001f03037819 */ /* 0x000fe400000006ff */
[----:B------:R-:W-:-:S07]  /*38d0*/  MOV R0, UR7 ;  /* 0x0000000700007c02 */ /* 0x000fce0008000f00 */
.L_x_64:
[----:B-1----:R1:W2:Y:S02]  /*38e0*/  SYNCS.PHASECHK.TRANS64.TRYWAIT P0, [R0+URZ+0xe0], R3 ;  /* 0x0000e003000075a7 */ /* 0x0022a400080011ff */
[----:B--2---:R-:W-:Y:S05]  /*38f0*/  @!P0 NANOSLEEP.SYNCS 0x989680 ;  /* 0x009896800000895d */ /* 0x004fea0003900000 */
[----:B------:R-:W2:Y:S02]  /*3900*/  @!P0 SYNCS.PHASECHK.TRANS64 P0, [R0+URZ+0xe0], R3 ;  /* 0x0000e003000085a7 */ /* 0x000ea400080010ff */
[----:B--2---:R-:W-:Y:S05]  /*3910*/  @P0 EXIT ;  /* 0x000000000000094d */ /* 0x004fea0003800000 */
[----:B------:R-:W-:Y:S05]  /*3920*/  BRA `(.L_x_64) ;  /* 0xfffffffc00ec7947 */ /* 0x000fea000383ffff */
.L_x_57:
[----:B------:R-:W-:Y:S05]  /*3930*/  BRA.U UP5, `(.L_x_65) ;  /* 0x0000001905a47547 */ /* 0x000fea000b800000 */
[----:B------:R-:W1:Y:S01]  /*3940*/  S2UR UR4, SR_CgaCtaId ;  /* 0x00000000000479c3 */ /* 0x000e620000008800 */
[----:B------:R-:W-:Y:S01]  /*3950*/  UMOV UR5, 0x40 ;  /* 0x0000004000057882 */ /* 0x000fe20000000000 */
[----:B------:R-:W-:Y:S01]  /*3960*/  NOP ;  /* 0x0000000000007918 */ /* 0x000fe20000000000 */
[----:B------:R-:W-:Y:S01]  /*3970*/  UMOV UR6, 0x400 ;  /* 0x0000040000067882 */ /* 0x000fe20000000000 */
[----:B-1----:R-:W-:Y:S02]  /*3980*/  ULEA UR5, UR4, UR5, 0x18 ;  /* 0x0000000504057291 */ /* 0x002fe4000f8ec0ff */
[----:B------:R-:W-:-:S07]  /*3990*/  ULEA UR6, UR4, UR6, 0x18 ;  /* 0x0000000604067291 */ /* 0x000fce000f8ec0ff */
[----:B------:R-:W1:Y:S02]  /*39a0*/  LDS.U8 R0, [UR5+0x1c] ;  /* 0x00001c05ff007984 */ /* 0x000e640008000000 */
[----:B-1----:R-:W-:-:S13]  /*39b0*/  ISETP.NE.AND P0, PT, R0, RZ, PT ;  /* 0x000000ff0000720c */ /* 0x002fda0003f05270 */
[----:B------:R-:W-:Y:S05]  /*39c0*/  @P0 BRA `(.L_x_66) ;  /* 0x0000000400080947 */ /* 0x000fea0003800000 */
[----:B------:R-:W-:Y:S02]  /*39d0*/  UISETP.NE.U32.AND UP1, UPT, UR71, 0x1, UPT ;  /* 0x000000014700788c */ /* 0x000fe4000bf25070 */
[----:B------:R-:W-:-:S07]  /*39e0*/  UIADD3 UR7, UPT, UPT, UR5, 0x8, URZ ;  /* 0x0000000805077890 */ /* 0x000fce000fffe0ff */
[----:B------:R-:W-:Y:S05]  /*39f0*/  BRA.U !UP1, `(.L_x_67) ;  /* 0x00000001099c7547 */ /* 0x000fea000b800000 */
[----:B------:R-:W-:Y:S01]  /*3a00*/  ELECT P0, URZ, PT ;  /* 0x0000000000ff782f */ /* 0x000fe20003800000 */
[----:B------:R-:W-:-:S12]  /*3a10*/  BSSY B0, `(.L_x_67) ;  /* 0x0000025000007945 */ /* 0x000fd80003800000 */
[----:B------:R-:W-:Y:S05]  /*3a20*/  @!P0 BRA `(.L_x_68) ;  /* 0x00000000008c8947 */ /* 0x000fea0003800000 */
[----:B------:R-:W-:-:S05]  /*3a30*/  UMOV UR4, 0x10 ;  /* 0x0000001000047882 */ /* 0x000fca0000000000 */
[----:B------:R-:W-:Y:S04]  /*3a40*/  DEPBAR.LE SB1, 0x36 ;  /* 0x00009d800000791a */ /* 0x000fe80000000000 */
[----:B------:R-:W1:Y:S02]  /*3a50*/  UTCATOMSWS.2CTA.FIND_AND_SET.ALIGN UP0, UR4, UR4 ;  /* 0x00000004000475e3 */ /* 0x000e640008200800 */
[----:B-1----:R-:W-:Y:S01]  /*3a60*/  MOV R11, UR4 ;  /* 0x00000004000b7c02 */ /* 0x002fe20008000f00 */
[----:B------:R-:W-:Y:S06]  /*3a70*/  BRA.U UP0, `(.L_x_69) ;  /* 0x0000000100187547 */ /* 0x000fec000b800000 */
.L_x_70:
[----:B------:R-:W-:Y:S05]  /*3a80*/  NANOSLEEP 0x64 ;  /* 0x000000640000795d */ /* 0x000fea0003800000 */
[----:B------:R-:W-:-:S05]  /*3a90*/  UMOV UR4, 0x10 ;  /* 0x0000001000047882 */ /* 0x000fca0000000000 */
[----:B------:R-:W-:Y:S04]  /*3aa0*/  DEPBAR.LE SB1, 0x36 ;  /* 0x00009d800000791a */ /* 0x000fe80000000000 */
[----:B------:R-:W1:Y:S02]  /*3ab0*/  UTCATOMSWS.2CTA.FIND_AND_SET.ALIGN UP0, UR4, UR4 ;  /* 0x00000004000475e3 */ /* 0x000e640008200800 */
[----:B-1----:R-:W-:Y:S01]  /*3ac0*/  MOV R11, UR4 ;  /* 0x00000004000b7c02 */ /* 0x002fe20008000f00 */
[----:B------:R-:W-:Y:S05]  /*3ad0*/  BRA.U !UP0, `(.L_x_70) ;  /* 0xfffffffd08e87547 */ /* 0x000fea000b83ffff */
.L_x_69:
[----:B------:R-:W1:Y:S01]  /*3ae0*/  LDS R7, [UR5+0x10] ;  /* 0x00001005ff077984 */ /* 0x000e620008000800 */
[----:B------:R-:W-:Y:S01]  /*3af0*/  IMAD.U32 R5, RZ, RZ, UR6 ;  /* 0x00000006ff057e24 */ /* 0x000fe2000f8e00ff */
[----:B------:R-:W-:-:S03]  /*3b00*/  MOV R4, UR70 ;  /* 0x0000004600047c02 */ /* 0x000fc60008000f00 */
[----:B------:R-:W-:Y:S01]  /*3b10*/  VIADD R5, R5, 0x160 ;  /* 0x0000016005057836 */ /* 0x000fe20000000000 */
[----:B-1----:R-:W-:-:S04]  /*3b20*/  SHF.L.U32 R7, R7, 0x1f, RZ ;  /* 0x0000001f07077819 */ /* 0x002fc800000006ff */
[----:B------:R-:W1:Y:S02]  /*3b30*/  SYNCS.PHASECHK.TRANS64.TRYWAIT P0, [UR5+0x8], R7 ;  /* 0x00000807ff0075a7 */ /* 0x000e640008001105 */
[----:B-1----:R-:W-:Y:S05]  /*3b40*/  @P0 BRA `(.L_x_71) ;  /* 0x0000000000080947 */ /* 0x002fea0003800000 */
[----:B------:R-:W1:Y:S02]  /*3b50*/  SYNCS.PHASECHK.TRANS64.TRYWAIT P0, [UR5+0x8], R7 ;  /* 0x00000807ff0075a7 */ /* 0x000e640008001105 */
[----:B-1----:R-:W-:Y:S05]  /*3b60*/  @!P0 BRA `(.L_x_72) ;  /* 0x0000005c00108947 */ /* 0x002fea0003800000 */
.L_x_71:
[----:B-1----:R-:W-:Y:S01]  /*3b70*/  HFMA2 R0, -RZ, RZ, 0, 5.9604644775390625e-08 ;  /* 0x00000001ff007431 */ /* 0x002fe200000001ff */
[----:B------:R-:W-:Y:S01]  /*3b80*/  UPRMT UR4, UR70, 0x654, UR7 ;  /* 0x0000065446047896 */ /* 0x000fe20008000007 */
[----:B------:R-:W-:Y:S01]  /*3b90*/  IMAD.MOV.U32 R8, RZ, RZ, 0xffff ;  /* 0x0000ffffff087424 */ /* 0x000fe200078e00ff */
[----:B------:R-:W-:Y:S01]  /*3ba0*/  PRMT R4, R4, 0x654, R5 ;  /* 0x0000065404047816 */ /* 0x000fe20000000005 */
[----:B------:R-:W-:Y:S02]  /*3bb0*/  IMAD.MOV.U32 R6, RZ, RZ, 0x4 ;  /* 0x00000004ff067424 */ /* 0x000fe400078e00ff */
[----:B------:R-:W-:Y:S01]  /*3bc0*/  IMAD.SHL.U32 R9, R11, 0x20, RZ ;  /* 0x000000200b097824 */ /* 0x000fe200078e00ff */
[----:B------:R-:W-:Y:S02]  /*3bd0*/  MOV R5, UR4 ;  /* 0x0000000400057c02 */ /* 0x000fe40008000f00 */
[-C--:B------:R-:W-:Y:S01]  /*3be0*/  SHF.L.U32 R8, R8, R11.reuse, RZ ;  /* 0x0000000b08087219 */ /* 0x080fe200000006ff */
[----:B------:R1:W-:Y:S01]  /*3bf0*/  SYNCS.ARRIVE.TRANS64.RED RZ, [UR4], R6 ;  /* 0x00000006ffff79a7 */ /* 0x0003e20008000404 */
[----:B------:R-:W-:Y:S01]  /*3c00*/  SHF.L.U32 R7, R0, R11, RZ ;  /* 0x0000000b00077219 */ /* 0x000fe200000006ff */
[----:B------:R1:W-:Y:S04]  /*3c10*/  STS [UR6+0x160], R9 ;  /* 0x00016009ff007988 */ /* 0x0003e80008000806 */
[----:B------:R1:W-:Y:S04]  /*3c20*/  STAS [R4.64], R11 ;  /* 0x0000000b04007dbd */ /* 0x0003e8000c0008ff */
[----:B------:R1:W-:Y:S04]  /*3c30*/  ATOMS.OR RZ, [UR5+0x14], R8 ;  /* 0x00001408ffff798c */ /* 0x0003e8000b000005 */
[----:B------:R1:W-:Y:S04]  /*3c40*/  ATOMS.OR RZ, [UR5+0x18], R7 ;  /* 0x00001807ffff798c */ /* 0x0003e8000b000005 */
[----:B------:R1:W-:Y:S02]  /*3c50*/  ATOMS.XOR RZ, [UR5+0x10], R0 ;  /* 0x00001000ffff798c */ /* 0x0003e4000b800005 */
.L_x_68:
[----:B------:R-:W-:Y:S05]  /*3c60*/  BSYNC B0 ;  /* 0x0000000000007941 */ /* 0x000fea0003800000 */
.L_x_67:
[----:B------:R-:W-:Y:S05]  /*3c70*/  BRA.U UP1, `(.L_x_73) ;  /* 0x00000001016c7547 */ /* 0x000fea000b800000 */
[----:B------:R-:W-:-:S03]  /*3c80*/  UMOV UR4, 0xffffffff ;  /* 0xffffffff00047882 */ /* 0x000fc60000000000 */
[----:B------:R-:W-:Y:S05]  /*3c90*/  BRA.DIV UR4, `(.L_x_74) ;  /* 0x0000005a04dc7947 */ /* 0x000fea000b800000 */
[----:B------:R-:W-:-:S13]  /*3ca0*/  ELECT P0, URZ, PT ;  /* 0x0000000000ff782f */ /* 0x000fda0003800000 */
.L_x_170:
[----:B------:R-:W-:Y:S05]  /*3cb0*/  @!P0 BRA `(.L_x_73) ;  /* 0x00000000005c8947 */ /* 0x000fea0003800000 */
[----:B-1----:R-:W1:Y:S02]  /*3cc0*/  LDS R5, [UR5+0x10] ;  /* 0x00001005ff057984 */ /* 0x002e640008000800 */
[----:B-1----:R-:W-:-:S04]  /*3cd0*/  SHF.L.U32 R5, R5, 0x1f, RZ ;  /* 0x0000001f05057819 */ /* 0x002fc800000006ff */
[----:B------:R-:W1:Y:S02]  /*3ce0*/  SYNCS.PHASECHK.TRANS64.TRYWAIT P0, [UR5+0x8], R5 ;  /* 0x00000805ff0075a7 */ /* 0x000e640008001105 */
[----:B-1----:R-:W-:Y:S05]  /*3cf0*/  @P0 BRA `(.L_x_75) ;  /* 0x0000000000080947 */ /* 0x002fea0003800000 */
[----:B------:R-:W1:Y:S02]  /*3d00*/  SYNCS.PHASECHK.TRANS64.TRYWAIT P0, [UR5+0x8], R5 ;  /* 0x00000805ff0075a7 */ /* 0x000e640008001105 */
[----:B-1----:R-:W-:Y:S05]  /*3d10*/  @!P0 BRA `(.L_x_76) ;  /* 0x0000005800e08947 */ /* 0x002fea0003800000 */
.L_x_75:
[----:B------:R-:W2:Y:S01]  /*3d20*/  LDS R7, [UR6+0x160] ;  /* 0x00016006ff077984 */ /* 0x000ea20008000800 */
[----:B-1----:R-:W-:Y:S02]  /*3d30*/  HFMA2 R0, -RZ, RZ, 0, 5.9604644775390625e-08 ;  /* 0x00000001ff007431 */ /* 0x002fe400000001ff */
[----:B------:R-:W-:Y:S01]  /*3d40*/  IMAD.MOV.U32 R4, RZ, RZ, 0xffff ;  /* 0x0000ffffff047424 */ /* 0x000fe200078e00ff */
[----:B------:R-:W-:Y:S01]  /*3d50*/  UPRMT UR4, UR70, 0x654, UR7 ;  /* 0x0000065446047896 */ /* 0x000fe20008000007 */
[----:B--2---:R-:W-:-:S03]  /*3d60*/  IMAD.SHL.U32 R5, R7, 0x20, RZ ;  /* 0x0000002007057824 */ /* 0x004fc600078e00ff */
[-C--:B------:R-:W-:Y:S02]  /*3d70*/  SHF.L.U32 R4, R4, R7.reuse, RZ ;  /* 0x0000000704047219 */ /* 0x080fe400000006ff */
[----:B------:R-:W-:Y:S01]  /*3d80*/  SHF.L.U32 R7, R0, R7, RZ ;  /* 0x0000000700077219 */ /* 0x000fe200000006ff */
[----:B------:R2:W-:Y:S04]  /*3d90*/  STS [UR6+0x160], R5 ;  /* 0x00016005ff007988 */ /* 0x0005e80008000806 */
[----:B------:R2:W-:Y:S04]  /*3da0*/  ATOMS.OR RZ, [UR5+0x14], R4 ;  /* 0x00001404ffff798c */ /* 0x0005e8000b000005 */
[----:B------:R2:W-:Y:S01]  /*3db0*/  ATOMS.OR RZ, [UR5+0x18], R7 ;  /* 0x00001807ffff798c */ /* 0x0005e2000b000005 */
[----:B------:R-:W-:Y:S03]  /*3dc0*/  SYNCS.ARRIVE.TRANS64.RED.A1T0 RZ, [UR4], RZ ;  /* 0x000000ffffff79a7 */ /* 0x000fe60008100404 */
[----:B------:R2:W-:Y:S01]  /*3dd0*/  ATOMS.XOR RZ, [UR5+0x10], R0 ;  /* 0x00001000ffff798c */ /* 0x0005e2000b800005 */
[----:B------:R-:W-:Y:S05]  /*3de0*/  BRA `(.L_x_73) ;  /* 0x0000000000107947 */ /* 0x000fea0003800000 */
.L_x_66:
[----:B------:R-:W-:Y:S02]  /*3df0*/  MOV R0, 0xffffffff ;  /* 0xffffffff00007802 */ /* 0x000fe40000000f00 */
[----:B------:R-:W-:-:S03]  /*3e00*/  MOV R4, 0x3e30 ;  /* 0x00003e3000047802 */ /* 0x000fc60000000f00 */
[----:B------:R1:W-:Y:S04]  /*3e10*/  STS [UR6+0x160], R0 ;  /* 0x00016000ff007988 */ /* 0x0003e80008000806 */
[----:B-1---5:R-:W-:Y:S05]  /*3e20*/  CALL.REL.NOINC `($__internal_1_$__cuda_sm10x_tcgen05_guardrail_trap_phase_invalid_during_alloc) ;  /* 0x0000006000107944 */ /* 0x022fea0003c00000 */
.L_x_73:
[----:B------:R-:W-:Y:S05]  /*3e30*/  WARPSYNC.ALL ;  /* 0x0000000000007948 */ /* 0x000fea0003800000 */
[----:B------:R-:W3:Y:S01]  /*3e40*/  S2UR UR31, SR_CgaCtaId ;  /* 0x00000000001f79c3 */ /* 0x000ee20000008800 */
[----:B------:R-:W-:Y:S01]  /*3e50*/  UMOV UR4, 0x400 ;  /* 0x0000040000047882 */ /* 0x000fe20000000000 */
[----:B------:R-:W-:-:S06]  /*3e60*/  NOP ;  /* 0x0000000000007918 */ /* 0x000fcc0000000000 */
[----:B------:R-:W-:Y:S06]  /*3e70*/  BAR.ARV 0x6, 0xa0 ;  /* 0x0182800000007b1d */ /* 0x000fec0000002000 */
[----:B------:R-:W4:Y:S01]  /*3e80*/  LDCU UR11, c[0x0][0x38c] ;  /* 0x00007180ff0b77ac */ /* 0x000f220008000800 */
[----:B------:R-:W-:Y:S01]  /*3e90*/  LOP3.LUT R2, R2, 0xffff, RZ, 0xc0, !PT ;  /* 0x0000ffff02027812 */ /* 0x000fe200078ec0ff */
[----:B------:R-:W-:Y:S01]  /*3ea0*/  IMAD.MOV.U32 R10, RZ, RZ, 0x1 ;  /* 0x00000001ff0a7424 */ /* 0x000fe200078e00ff */
[----:B------:R-:W-:Y:S02]  /*3eb0*/  LOP3.LUT R3, R3, 0xffff, RZ, 0xc0, !PT ;  /* 0x0000ffff03037812 */ /* 0x000fe400078ec0ff */
[----:B-1----:R-:W-:-:S02]  /*3ec0*/  CS2R R8, SRZ ;  /* 0x0000000000087805 */ /* 0x002fc4000001ff00 */
[----:B------:R-:W-:Y:S01]  /*3ed0*/  R2UR UR63, R2 ;  /* 0x00000000023f72ca */ /* 0x000fe200000e0000 */
[----:B------:R-:W1:Y:S01]  /*3ee0*/  LDCU UR61, c[0x0][0x370] ;  /* 0x00006e00ff3d77ac */ /* 0x000e620008000800 */
[----:B------:R-:W-:Y:S01]  /*3ef0*/  R2UR UR38, R3 ;  /* 0x00000000032672ca */ /* 0x000fe200000e0000 */
[----:B------:R-:W-:Y:S01]  /*3f00*/  IMAD.MOV.U32 R3, RZ, RZ, RZ ;  /* 0x000000ffff037224 */ /* 0x000fe200078e00ff */
[----:B---3--:R-:W-:Y:S01]  /*3f10*/  ULEA UR31, UR31, UR4, 0x18 ;  /* 0x000000041f1f7291 */ /* 0x008fe2000f8ec0ff */
[----:B------:R-:W-:Y:S01]  /*3f20*/  UMOV UR59, URZ ;  /* 0x000000ff003b7c82 */ /* 0x000fe20008000000 */
[----:B------:R-:W-:Y:S02]  /*3f30*/  UISETP.GE.AND UP5, UPT, UR39, 0x1, UPT ;  /* 0x000000012700788c */ /* 0x000fe4000bfa6270 */
[----:B------:R-:W-:Y:S02]  /*3f40*/  UIADD3 UR6, UPT, UPT, UR31, 0x6400, URZ ;  /* 0x000064001f067890 */ /* 0x000fe4000fffe0ff */
[----:B------:R-:W-:-:S03]  /*3f50*/  UIADD3 UR5, UPT, UPT, UR31, 0x2a400, URZ ;  /* 0x0002a4001f057890 */ /* 0x000fc6000fffe0ff */
[----:B--2---:R-:W2:Y:S01]  /*3f60*/  LDS R0, [UR31+0x160] ;  /* 0x0001601fff007984 */ /* 0x004ea20008000800 */
[----:B----4-:R-:W-:Y:S02]  /*3f70*/  UIADD3 UR11, UPT, UPT, UR11, 0x7f, URZ ;  /* 0x0000007f0b0b7890 */ /* 0x010fe4000fffe0ff */
[----:B------:R-:W-:Y:S02]  /*3f80*/  UIADD3 UR4, UPT, UPT, UR31, 0x33400, URZ ;  /* 0x000334001f047890 */ /* 0x000fe4000fffe0ff */
[----:B------:R-:W-:Y:S02]  /*3f90*/  UIADD3 UR7, UPT, UPT, UR31, 0x34600, URZ ;  /* 0x000346001f077890 */ /* 0x000fe4000fffe0ff */
[----:B------:R-:W-:Y:S02]  /*3fa0*/  USHF.R.U32.HI UR10, URZ, 0x4, UR6 ;  /* 0x00000004ff0a7899 */ /* 0x000fe40008011606 */
[----:B------:R-:W-:Y:S02]  /*3fb0*/  USHF.R.U32.HI UR8, URZ, 0x4, UR5 ;  /* 0x00000004ff087899 */ /* 0x000fe40008011605 */
[----:B------:R-:W-:-:S02]  /*3fc0*/  USHF.R.S32.HI UR9, URZ, 0x1f, UR11 ;  /* 0x0000001fff097899 */ /* 0x000fc4000801140b */
[----:B------:R-:W-:Y:S02]  /*3fd0*/  USHF.R.U32.HI UR6, URZ, 0x4, UR4 ;  /* 0x00000004ff067899 */ /* 0x000fe40008011604 */
[----:B------:R-:W-:Y:S02]  /*3fe0*/  USHF.R.U32.HI UR5, URZ, 0x4, UR7 ;  /* 0x00000004ff057899 */ /* 0x000fe40008011607 */
[----:B------:R-:W-:Y:S02]  /*3ff0*/  ULEA.HI UR4, UR9, UR11, URZ, 0x7 ;  /* 0x0000000b09047291 */ /* 0x000fe4000f8f38ff */
[----:B------:R-:W-:Y:S02]  /*4000*/  ULOP3.LUT UR6, UR6, 0x3fff, URZ, 0xc0, !UPT ;  /* 0x00003fff06067892 */ /* 0x000fe4000f8ec0ff */
[----:B------:R-:W-:Y:S02]  /*4010*/  ULOP3.LUT UR5, UR5, 0x3fff, URZ, 0xc0, !UPT ;  /* 0x00003fff05057892 */ /* 0x000fe4000f8ec0ff */
[----:B------:R-:W-:-:S02]  /*4020*/  USHF.R.S32.HI UR62, URZ, 0x7, UR4 ;  /* 0x00000007ff3e7899 */ /* 0x000fc40008011404 */
[----:B------:R-:W-:Y:S02]  /*4030*/  ULOP3.LUT UR54, UR6, 0x10000, URZ, 0xfc, !UPT ;  /* 0x0001000006367892 */ /* 0x000fe4000f8efcff */
[----:B------:R-:W-:Y:S02]  /*4040*/  ULOP3.LUT UR55, UR5, 0x10000, URZ, 0xfc, !UPT ;  /* 0x0001000005377892 */ /* 0x000fe4000f8efcff */
[----:B------:R-:W-:Y:S02]  /*4050*/  ULOP3.LUT UR10, UR10, 0x3fff, URZ, 0xc0, !UPT ;  /* 0x00003fff0a0a7892 */ /* 0x000fe4000f8ec0ff */
[----:B------:R-:W-:Y:S02]  /*4060*/  ULOP3.LUT UR8, UR8, 0x3fff, URZ, 0xc0, !UPT ;  /* 0x00003fff08087892 */ /* 0x000fe4000f8ec0ff */
[----:B------:R-:W-:Y:S02]  /*4070*/  UISETP.LT.AND UP0, UPT, UR62, 0x1, UPT ;  /* 0x000000013e00788c */ /* 0x000fe4000bf01270 */
[----:B------:R-:W-:Y:S01]  /*4080*/  UISETP.NE.AND UP4, UPT, UR39, 0x1, UPT ;  /* 0x000000012700788c */ /* 0x000fe2000bf85270 */
[----:B------:R-:W3:Y:S01]  /*4090*/  LDCU UR60, c[0x0][0x374] ;  /* 0x00006e80ff3c77ac */ /* 0x000ee20008000800 */
[----:B--2---:R-:W-:Y:S01]  /*40a0*/  R2UR UR32, R0 ;  /* 0x00000000002072ca */ /* 0x004fe200000e0000 */
[----:B------:R-:W-:-:S02]  /*40b0*/  ULOP3.LUT UR52, UR10, 0x10000, URZ, 0xfc, !UPT ;  /* 0x000100000a347892 */ /* 0x000fc4000f8efcff */
[----:B------:R-:W-:Y:S02]  /*40c0*/  ULOP3.LUT UR53, UR8, 0x10000, URZ, 0xfc, !UPT ;  /* 0x0001000008357892 */ /* 0x000fe4000f8efcff */
[----:B------:R-:W-:Y:S02]  /*40d0*/  USEL UR68, UR62, 0x1, !UP0 ;  /* 0x000000013e447887 */ /* 0x000fe4000c000000 */
[----:B------:R-:W-:Y:S01]  /*40e0*/  UISETP.NE.AND UP3, UPT, UR71, URZ, UPT ;  /* 0x000000ff4700728c */ /* 0x000fe2000bf65270 */
[----:B------:R-:W-:Y:S01]  /*40f0*/  UMOV UR29, URZ ;  /* 0x000000ff001d7c82 */ /* 0x000fe20008000000 */
[----:B------:R-:W-:-:S04]  /*4100*/  UMOV UR27, URZ ;  /* 0x000000ff001b7c82 */ /* 0x000fc80008000000 */
[----:B------:R-:W-:Y:S02]  /*4110*/  UIADD3 UR44, UPT, UPT, UR32, 0x80, URZ ;  /* 0x00000080202c7890 */ /* 0x000fe4000fffe0ff */
[----:B------:R-:W-:Y:S02]  /*4120*/  UIADD3 UR50, UPT, UPT, UR32, 0x40000080, URZ ;  /* 0x4000008020327890 */ /* 0x000fe4000fffe0ff */
[----:B------:R-:W-:Y:S02]  /*4130*/  UIADD3 UR48, UPT, UPT, UR32, -0x7fffff80, URZ ;  /* 0x8000008020307890 */ /* 0x000fe4000fffe0ff */
[----:B------:R-:W-:Y:S02]  /*4140*/  UIADD3 UR46, UPT, UPT, UR32, -0x3fffff80, URZ ;  /* 0xc0000080202e7890 */ /* 0x000fe4000fffe0ff */
[----:B------:R-:W-:Y:S02]  /*4150*/  USHF.R.U32.HI UR7, URZ, 0x11, UR44 ;  /* 0x00000011ff077899 */ /* 0x000fe4000801162c */
[----:B------:R-:W-:-:S02]  /*4160*/  USHF.R.U32.HI UR6, URZ, 0x11, UR50 ;  /* 0x00000011ff067899 */ /* 0x000fc40008011632 */
[----:B------:R-:W-:Y:S02]  /*4170*/  USHF.R.U32.HI UR5, URZ, 0x11, UR48 ;  /* 0x00000011ff057899 */ /* 0x000fe40008011630 */
[----:B------:R-:W-:Y:S02]  /*4180*/  USHF.R.U32.HI UR4, URZ, 0x11, UR46 ;  /* 0x00000011ff047899 */ /* 0x000fe4000801162e */
[----:B------:R-:W-:Y:S02]  /*4190*/  ULOP3.LUT UR7, UR7, 0x6000, URZ, 0xc0, !UPT ;  /* 0x0000600007077892 */ /* 0x000fe4000f8ec0ff */
[----:B------:R-:W-:Y:S02]  /*41a0*/  ULOP3.LUT UR6, UR6, 0x6000, URZ, 0xc0, !UPT ;  /* 0x0000600006067892 */ /* 0x000fe4000f8ec0ff */
[----:B------:R-:W-:Y:S02]  /*41b0*/  ULOP3.LUT UR5, UR5, 0x6000, URZ, 0xc0, !UPT ;  /* 0x0000600005057892 */ /* 0x000fe4000f8ec0ff */
[----:B------:R-:W-:-:S02]  /*41c0*/  ULOP3.LUT UR4, UR4, 0x6000, URZ, 0xc0, !UPT ;  /* 0x0000600004047892 */ /* 0x000fc4000f8ec0ff */
[----:B------:R-:W-:Y:S02]  /*41d0*/  UIADD3 UR69, UPT, UPT, UR32, 0x84, URZ ;  /* 0x0000008420457890 */ /* 0x000fe4000fffe0ff */
[----:B------:R-:W-:Y:S02]  /*41e0*/  ULOP3.LUT UR67, UR7, 0x1090, URZ, 0xfc, !UPT ;  /* 0x0000109007437892 */ /* 0x000fe4000f8efcff */
[----:B------:R-:W-:Y:S02]  /*41f0*/  ULOP3.LUT UR66, UR6, 0x1090, URZ, 0xfc, !UPT ;  /* 0x0000109006427892 */ /* 0x000fe4000f8efcff */
[----:B------:R-:W-:Y:S02]  /*4200*/  ULOP3.LUT UR65, UR5, 0x1090, URZ, 0xfc, !UPT ;  /* 0x0000109005417892 */ /* 0x000fe4000f8efcff */
[----:B-1-3--:R-:W-:-:S12]  /*4210*/  ULOP3.LUT UR64, UR4, 0x1090, URZ, 0xfc, !UPT ;  /* 0x0000109004407892 */ /* 0x00afd8000f8efcff */
.L_x_86:
[C---:B------:R-:W-:Y:S02]  /*4220*/  LEA R2, R9.reuse, UR31, 0x3 ;  /* 0x0000001f09027c11 */ /* 0x040fe4000f8e18ff */
[----:B------:R-:W-:Y:S02]  /*4230*/  SHF.L.U32 R5, R8, 0x1f, RZ ;  /* 0x0000001f08057819 */ /* 0x000fe400000006ff */
[----:B------:R-:W-:Y:S02]  /*4240*/  LEA R6, R9, UR31, 0x4 ;  /* 0x0000001f09067c11 */ /* 0x000fe4000f8e20ff */
[----:B------:R-:W1:Y:S02]  /*4250*/  SYNCS.PHASECHK.TRANS64.TRYWAIT P0, [R2+URZ+0xd0], R5 ;  /* 0x0000d005020075a7 */ /* 0x000e6400080011ff */
[----:B-1-3--:R-:W-:Y:S05]  /*4260*/  @!P0 BRA `(.L_x_77) ;  /* 0x0000005400a48947 */ /* 0x00afea0003800000 */
.L_x_171:
[----:B-1----:R-:W1:Y:S01]  /*4270*/  LDS.128 R4, [R6+0x140] ;  /* 0x0001400006047984 */ /* 0x002e620000000c00 */
[----:B------:R-:W-:Y:S01]  /*4280*/  @!PT LDS RZ, [RZ] ;  /* 0x00000000fffff984 */ /* 0x000fe20000000800 */
[----:B------:R-:W-:Y:S01]  /*4290*/  @!PT LDS RZ, [RZ] ;  /* 0x00000000fffff984 */ /* 0x000fe20000000800 */
[----:B------:R-:W-:Y:S01]  /*42a0*/  @!PT LDS RZ, [RZ] ;  /* 0x00000000fffff984 */ /* 0x000fe20000000800 */
[----:B------:R-:W-:Y:S01]  /*42b0*/  @!PT LDS RZ, [RZ] ;  /* 0x00000000fffff984 */ /* 0x000fe20000000800 */
[----:B------:R2:W-:Y:S06]  /*42c0*/  MEMBAR.ALL.CTA ;  /* 0x0000000000007992 */ /* 0x0005ec0000008000 */
[----:B--2---:R-:W2:Y:S01]  /*42d0*/  FENCE.VIEW.ASYNC.S ;  /* 0x00000000000073c6 */ /* 0x004ea20000000000 */
[----:B-1----:R-:W-:-:S13]  /*42e0*/  LOP3.LUT P0, RZ, R6, 0x1, RZ, 0xc0, !PT ;  /* 0x0000000106ff7812 */ /* 0x002fda000780c0ff */
[----:B--2---:R-:W-:Y:S01]  /*42f0*/  VOTEU.ANY UP2, P0 ;  /* 0x0000000000ff7886 */ /* 0x004fe20000040100 */
[----:B------:R-:W-:-:S13]  /*4300*/  PLOP3.LUT P0, PT, PT, PT, UP2, 0x80, 0x8 ;  /* 0x000000000008781c */ /* 0x000fda0003f0f028 */
[----:B------:R-:W-:Y:S02]  /*4310*/  @P0 MOV R0, R4 ;  /* 0x0000000400000202 */ /* 0x000fe40000000f00 */
[----:B------:R-:W-:Y:S02]  /*4320*/  @P0 LOP3.LUT R4, R5, 0xffff, RZ, 0xc0, !PT ;  /* 0x0000ffff05040812 */ /* 0x000fe400078ec0ff */
[----:B------:R-:W-:Y:S01]  /*4330*/  @P0 R2UR UR5, R0 ;  /* 0x00000000000502ca */ /* 0x000fe200000e0000 */
[----:B------:R-:W-:Y:S01]  /*4340*/  VIADD R0, R2, 0xe0 ;  /* 0x000000e002007836 */ /* 0x000fe20000000000 */
[----:B------:R-:W-:-:S04]  /*4350*/  @P0 R2UR UR4, R4 ;  /* 0x00000000040402ca */ /* 0x000fc800000e0000 */
[----:B------:R-:W-:-:S04]  /*4360*/  PRMT R0, RZ, 0x654, R0 ;  /* 0x00000654ff007816 */ /* 0x000fc80000000000 */
[----:B------:R1:W-:Y:S03]  /*4370*/  SYNCS.ARRIVE.TRANS64.RED.A1T0 RZ, [R0+URZ], RZ ;  /* 0x000000ff00ff79a7 */ /* 0x0003e600081004ff */
[----:B------:R-:W-:Y:S02]  /*4380*/  @UP2 UMOV UR58, UR5 ;  /* 0x00000005003a2c82 */ /* 0x000fe40008000000 */
[----:B------:R-:W-:Y:S01]  /*4390*/  @UP2 UMOV UR56, UR4 ;  /* 0x0000000400382c82 */ /* 0x000fe20008000000 */
[----:B------:R-:W-:Y:S05]  /*43a0*/  BRA.U !UP5, `(.L_x_78) ;  /* 0x000000010dd07547 */ /* 0x000fea000b800000 */
[----:B------:R-:W2:Y:S01]  /*43b0*/  LDCU.128 UR12, c[0x0][0xf10] ;  /* 0x0001e200ff0c77ac */ /* 0x000ea20008000c00 */
[----:B------:R-:W3:Y:S01]  /*43c0*/  LDCU UR21, c[0x0][0xf20] ;  /* 0x0001e400ff1577ac */ /* 0x000ee20008000800 */
[----:B------:R-:W4:Y:S01]  /*43d0*/  LDCU UR20, c[0x0][0xf0c] ;  /* 0x0001e180ff1477ac */ /* 0x000f220008000800 */
[----:B------:R-:W1:Y:S01]  /*43e0*/  LDCU.64 UR8, c[0x0][0xf28] ;  /* 0x0001e500ff0877ac */ /* 0x000e620008000a00 */
[----:B--2---:R-:W-:Y:S02]  /*43f0*/  UIMAD.WIDE.U32 UR6, UR60, UR15, URZ ;  /* 0x0000000f3c0672a5 */ /* 0x004fe4000f8e00ff */
[----:B------:R-:W-:Y:S02]  /*4400*/  UIMAD.WIDE.U32 UR4, UR61, UR12, URZ ;  /* 0x0000000c3d0472a5 */ /* 0x000fe4000f8e00ff */
[----:B------:R-:W-:Y:S02]  /*4410*/  UISETP.NE.AND UP0, UPT, UR14, 0x1, UPT ;  /* 0x000000010e00788c */ /* 0x000fe4000bf05270 */
[----:B------:R-:W-:Y:S01]  /*4420*/  UIMAD.WIDE.U32 UR18, UR56, UR15, URZ ;  /* 0x0000000f381272a5 */ /* 0x000fe2000f8e00ff */
[----:B------:R-:W-:-:S02]  /*4430*/  UMOV UR6, UR7 ;  /* 0x0000000700067c82 */ /* 0x000fc40008000000 */
[----:B------:R-:W-:Y:S01]  /*4440*/  UMOV UR4, UR5 ;  /* 0x0000000500047c82 */ /* 0x000fe20008000000 */
[----:B---3--:R-:W-:Y:S02]  /*4450*/  USHF.R.U32.HI UR6, URZ, UR21, UR6 ;  /* 0x00000015ff067299 */ /* 0x008fe40008011606 */
[----:B----4-:R-:W-:Y:S02]  /*4460*/  UISETP.NE.AND UP1, UPT, UR20, 0x1, UPT ;  /* 0x000000011400788c */ /* 0x010fe4000bf25270 */
[----:B------:R-:W-:Y:S02]  /*4470*/  USHF.R.U32.HI UR4, URZ, UR13, UR4 ;  /* 0x0000000dff047299 */ /* 0x000fe40008011604 */
[----:B------:R-:W-:Y:S02]  /*4480*/  USEL UR5, UR60, UR6, !UP0 ;  /* 0x000000063c057287 */ /* 0x000fe4000c000000 */
[----:B------:R-:W-:Y:S02]  /*4490*/  USEL UR6, UR61, UR4, !UP1 ;  /* 0x000000043d067287 */ /* 0x000fe4000c800000 */
[----:B-1----:R-:W-:Y:S01]  /*44a0*/  UIMAD.WIDE.U32 UR10, UR5, UR8, URZ ;  /* 0x00000008050a72a5 */ /* 0x002fe2000f8e00ff */
[----:B------:R-:W-:Y:S01]  /*44b0*/  UMOV UR4, UR19 ;  /* 0x0000001300047c82 */ /* 0x000fe20008000000 */
[----:B------:R-:W-:-:S02]  /*44c0*/  UIMAD.WIDE.U32 UR16, UR58, UR12, URZ ;  /* 0x0000000c3a1072a5 */ /* 0x000fc4000f8e00ff */
        /* <DEDUP_REMOVED lines=34> */
.L_x_78:
[----:B------:R-:W2:Y:S02]  /*46f0*/  LDCU UR4, c[0x0][0xf30] ;  /* 0x0001e600ff0477ac */ /* 0x000ea40008000800 */
[----:B--2---:R-:W-:-:S09]  /*4700*/  UISETP.NE.AND UP0, UPT, UR4, 0x1, UPT ;  /* 0x000000010400788c */ /* 0x004fd2000bf05270 */
[----:B------:R-:W-:Y:S05]  /*4710*/  BRA.U UP0, `(.L_x_79) ;  /* 0x00000001003c7547 */ /* 0x000fea000b800000 */
[----:B------:R-:W2:Y:S01]  /*4720*/  LDCU.128 UR8, c[0x0][0xf10] ;  /* 0x0001e200ff0877ac */ /* 0x000ea20008000c00 */
[----:B------:R-:W3:Y:S01]  /*4730*/  LDCU UR12, c[0x0][0xf0c] ;  /* 0x0001e180ff0c77ac */ /* 0x000ee20008000800 */
[----:B------:R-:W4:Y:S01]  /*4740*/  LDCU UR13, c[0x0][0xf20] ;  /* 0x0001e400ff0d77ac */ /* 0x000f220008000800 */
[----:B--2---:R-:W-:Y:S02]  /*4750*/  UIMAD.WIDE.U32 UR6, UR58, UR8, URZ ;  /* 0x000000083a0672a5 */ /* 0x004fe4000f8e00ff */
[----:B------:R-:W-:Y:S02]  /*4760*/  UIMAD.WIDE.U32 UR4, UR56, UR11, URZ ;  /* 0x0000000b380472a5 */ /* 0x000fe4000f8e00ff */
[----:B---3--:R-:W-:Y:S02]  /*4770*/  UISETP.NE.AND UP0, UPT, UR12, 0x1, UPT ;  /* 0x000000010c00788c */ /* 0x008fe4000bf05270 */
[----:B------:R-:W-:Y:S01]  /*4780*/  UISETP.NE.AND UP1, UPT, UR10, 0x1, UPT ;  /* 0x000000010a00788c */ /* 0x000fe2000bf25270 */
[----:B------:R-:W-:-:S02]  /*4790*/  UMOV UR6, UR7 ;  /* 0x0000000700067c82 */ /* 0x000fc40008000000 */
[----:B------:R-:W-:Y:S01]  /*47a0*/  UMOV UR4, UR5 ;  /* 0x0000000500047c82 */ /* 0x000fe20008000000 */
[----:B------:R-:W-:Y:S02]  /*47b0*/  USHF.R.U32.HI UR9, URZ, UR9, UR6 ;  /* 0x00000009ff097299 */ /* 0x000fe40008011606 */
[----:B----4-:R-:W-:Y:S02]  /*47c0*/  USHF.R.U32.HI UR4, URZ, UR13, UR4 ;  /* 0x0000000dff047299 */ /* 0x010fe40008011604 */
[----:B------:R-:W-:Y:S02]  /*47d0*/  USEL UR5, UR58, UR9, !UP0 ;  /* 0x000000093a057287 */ /* 0x000fe4000c000000 */
[----:B------:R-:W-:-:S04]  /*47e0*/  USEL UR4, UR56, UR4, !UP1 ;  /* 0x0000000438047287 */ /* 0x000fc8000c800000 */
[----:B------:R-:W-:-:S04]  /*47f0*/  UIADD3 UR4, UPT, UPT, UR5, -UR4, URZ ;  /* 0x8000000405047290 */ /* 0x000fc8000fffe0ff */
[----:B------:R-:W-:-:S12]  /*4800*/  UIMAD UR56, UR4, UR10, UR56 ;  /* 0x0000000a043872a4 */ /* 0x000fd8000f8e0238 */
.L_x_79:
[----:B------:R-:W-:Y:S01]  /*4810*/  IADD3 R9, PT, PT, R9, 0x1, RZ ;  /* 0x0000000109097810 */ /* 0x000fe20007ffe0ff */
[----:B------:R-:W-:Y:S06]  /*4820*/  BRA.U UP3, `(.L_x_80) ;  /* 0x0000000503807547 */ /* 0x000fec000b800000 */
[----:B------:R-:W2:Y:S01]  /*4830*/  LDCU UR4, c[0x0][0x38c] ;  /* 0x00007180ff0477ac */ /* 0x000ea20008000800 */
[----:B------:R-:W-:Y:S02]  /*4840*/  PLOP3.LUT P1, PT, PT, PT, PT, 0x80, 0x8 ;  /* 0x000000000008781c */ /* 0x000fe40003f2f070 */
[----:B------:R-:W-:Y:S01]  /*4850*/  SHF.L.U32 R5, R10, 0x1f, RZ ;  /* 0x0000001f0a057819 */ /* 0x000fe200000006ff */
[----:B------:R-:W-:Y:S02]  /*4860*/  ULEA UR57, UR59, UR31, 0x3 ;  /* 0x0000001f3b397291 */ /* 0x000fe4000f8e18ff */
[----:B------:R-:W-:Y:S02]  /*4870*/  ULEA UR11, UR59, UR32, 0x6 ;  /* 0x000000203b0b7291 */ /* 0x000fe4000f8e30ff */
[----:B--2---:R-:W-:-:S06]  /*4880*/  UISETP.GE.AND UP0, UPT, UR4, 0x1, UPT ;  /* 0x000000010400788c */ /* 0x004fcc000bf06270 */
[----:B------:R-:W-:-:S05]  /*4890*/  PLOP3.LUT P0, PT, PT, PT, UP0, 0x80, 0x8 ;  /* 0x000000000008781c */ /* 0x000fca0003f0f008 */
[----:B------:R-:W-:-:S08]  /*48a0*/  @UP0 ULEA UR4, UR29, UR31, 0x3 ;  /* 0x0000001f1d040291 */ /* 0x000fd0000f8e18ff */
[----:B-1----:R-:W-:-:S04]  /*48b0*/  @P0 SHF.L.U32 R0, R3, 0x1f, RZ ;  /* 0x0000001f03000819 */ /* 0x002fc800000006ff */
[----:B------:R1:W2:Y:S01]  /*48c0*/  @P0 SYNCS.PHASECHK.TRANS64.TRYWAIT P1, [UR4], R0 ;  /* 0x00000000ff0005a7 */ /* 0x0002a20008021104 */
[----:B------:R-:W-:-:S04]  /*48d0*/  ULEA.HI UR4, UR25, UR25, URZ, 0x1 ;  /* 0x0000001919047291 */ /* 0x000fc8000f8f08ff */
[----:B------:R-:W-:-:S04]  /*48e0*/  ULOP3.LUT UR4, UR4, 0x7ffffffe, URZ, 0xc0, !UPT ;  /* 0x7ffffffe04047892 */ /* 0x000fc8000f8ec0ff */
[----:B------:R-:W-:-:S04]  /*48f0*/  UIADD3 UR4, UPT, UPT, -UR4, UR25, URZ ;  /* 0x0000001904047290 */ /* 0x000fc8000fffe1ff */
[----:B------:R-:W-:Y:S01]  /*4900*/  ULEA UR45, UR4, UR69, 0x1 ;  /* 0x00000045042d7291 */ /* 0x000fe2000f8e08ff */
[----:B------:R-:W3:Y:S02]  /*4910*/  SYNCS.PHASECHK.TRANS64.TRYWAIT P0, [UR57+0x100], R5 ;  /* 0x00010005ff0075a7 */ /* 0x000ee40008001139 */
[----:B-123--:R-:W-:Y:S09]  /*4920*/  @!P0 BRA `(.L_x_81) ;  /* 0x0000005000088947 */ /* 0x00eff20003800000 */
.L_x_173:
[----:B------:R-:W-:Y:S01]  /*4930*/  UMOV UR33, UR27 ;  /* 0x0000001b00217c82 */ /* 0x000fe20008000000 */
[----:B------:R-:W-:Y:S05]  /*4940*/  BRA.U !UP0, `(.L_x_82) ;  /* 0x0000000508287547 */ /* 0x000fea000b800000 */
[----:B------:R-:W-:Y:S02]  /*4950*/  USHF.R.U32.HI UR4, URZ, 0x1a, UR45 ;  /* 0x0000001aff047899 */ /* 0x000fe4000801162d */
[----:B------:R-:W-:Y:S02]  /*4960*/  UIADD3 UR51, UPT, UPT, UR45, 0x40000000, URZ ;  /* 0x400000002d337890 */ /* 0x000fe4000fffe0ff */
[----:B------:R-:W-:Y:S02]  /*4970*/  ULOP3.LUT UR49, UR45, 0x80000000, URZ, 0x3c, !UPT ;  /* 0x800000002d317892 */ /* 0x000fe4000f8e3cff */
[----:B------:R-:W-:Y:S02]  /*4980*/  UIADD3 UR47, UPT, UPT, UR45, -0x40000000, URZ ;  /* 0xc00000002d2f7890 */ /* 0x000fe4000fffe0ff */
[----:B------:R-:W-:Y:S02]  /*4990*/  ULOP3.LUT UR42, UR4, 0x30, URZ, 0xc0, !UPT ;  /* 0x00000030042a7892 */ /* 0x000fe4000f8ec0ff */
[----:B------:R-:W-:-:S02]  /*49a0*/  USHF.R.U32.HI UR6, URZ, 0x1a, UR51 ;  /* 0x0000001aff067899 */ /* 0x000fc40008011633 */
[----:B------:R-:W-:Y:S02]  /*49b0*/  USHF.R.U32.HI UR5, URZ, 0x1a, UR49 ;  /* 0x0000001aff057899 */ /* 0x000fe40008011631 */
[----:B------:R-:W-:Y:S02]  /*49c0*/  USHF.R.U32.HI UR4, URZ, 0x1a, UR47 ;  /* 0x0000001aff047899 */ /* 0x000fe4000801162f */
[----:B------:R-:W-:Y:S02]  /*49d0*/  ULOP3.LUT UR6, UR6, 0x30, URZ, 0xc0, !UPT ;  /* 0x0000003006067892 */ /* 0x000fe4000f8ec0ff */
[----:B------:R-:W-:Y:S02]  /*49e0*/  ULOP3.LUT UR5, UR5, 0x30, URZ, 0xc0, !UPT ;  /* 0x0000003005057892 */ /* 0x000fe4000f8ec0ff */
[----:B------:R-:W-:Y:S02]  /*49f0*/  ULOP3.LUT UR4, UR4, 0x30, URZ, 0xc0, !UPT ;  /* 0x0000003004047892 */ /* 0x000fe4000f8ec0ff */
[----:B------:R-:W-:-:S02]  /*4a00*/  UPRMT UR43, UR42, 0x5410, UR67 ;  /* 0x000054102a2b7896 */ /* 0x000fc40008000043 */
[----:B------:R-:W-:Y:S01]  /*4a10*/  UIADD3 UR33, UPT, UPT, UR68, UR27, URZ ;  /* 0x0000001b44217290 */ /* 0x000fe2000fffe0ff */
[----:B------:R-:W-:Y:S01]  /*4a20*/  UMOV UR26, URZ ;  /* 0x000000ff001a7c82 */ /* 0x000fe20008000000 */
[----:B------:R-:W-:Y:S01]  /*4a30*/  UMOV UR28, UR62 ;  /* 0x0000003e001c7c82 */ /* 0x000fe20008000000 */
[----:B------:R-:W-:Y:S01]  /*4a40*/  UMOV UR10, UR29 ;  /* 0x0000001d000a7c82 */ /* 0x000fe20008000000 */
[----:B------:R-:W-:Y:S02]  /*4a50*/  UPRMT UR41, UR6, 0x5410, UR66 ;  /* 0x0000541006297896 */ /* 0x000fe40008000042 */
[----:B------:R-:W-:Y:S02]  /*4a60*/  UPRMT UR37, UR5, 0x5410, UR65 ;  /* 0x0000541005257896 */ /* 0x000fe40008000041 */
[----:B------:R-:W-:Y:S01]  /*4a70*/  UPRMT UR35, UR4, 0x5410, UR64 ;  /* 0x0000541004237896 */ /* 0x000fe20008000040 */
[----:B------:R-:W-:Y:S01]  /*4a80*/  UMOV UR42, URZ ;  /* 0x000000ff002a7c82 */ /* 0x000fe20008000000 */
[----:B------:R-:W-:Y:S01]  /*4a90*/  UMOV UR40, URZ ;  /* 0x000000ff00287c82 */ /* 0x000fe20008000000 */
[----:B------:R-:W-:Y:S01]  /*4aa0*/  UMOV UR36, URZ ;  /* 0x000000ff00247c82 */ /* 0x000fe20008000000 */
[----:B------:R-:W-:-:S08]  /*4ab0*/  UMOV UR34, URZ ;  /* 0x000000ff00227c82 */ /* 0x000fd00008000000 */
.L_x_85:
[----:B--2---:R-:W-:Y:S01]  /*4ac0*/  ULEA UR7, UR10, UR31, 0x3 ;  /* 0x0000001f0a077291 */ /* 0x004fe2000f8e18ff */
[----:B---3--:R-:W-:Y:S11]  /*4ad0*/  @P1 BRA `(.L_x_83) ;  /* 0x00000000000c1947 */ /* 0x008ff60003800000 */
[----:B-1----:R-:W-:Y:S04]  /*4ae0*/  SHF.L.U32 R5, R3, 0x1f, RZ ;  /* 0x0000001f03057819 */ /* 0x002fe800000006ff */
[----:B------:R-:W1:Y:S02]  /*4af0*/  SYNCS.PHASECHK.TRANS64.TRYWAIT P0, [UR7], R5 ;  /* 0x00000005ff0075a7 */ /* 0x000e640008001107 */
[----:B-1----:R-:W-:Y:S05]  /*4b00*/  @!P0 BRA `(.L_x_84) ;  /* 0x0000004c00a88947 */ /* 0x002fea0003800000 */
.L_x_83:
[----:B------:R-:W-:Y:S01]  /*4b10*/  UISETP.NE.AND UP0, UPT, UR28, 0x1, UPT ;  /* 0x000000011c00788c */ /* 0x000fe2000bf05270 */
[----:B------:R-:W-:Y:S01]  /*4b20*/  PLOP3.LUT P1, PT, PT, PT, PT, 0x80, 0x8 ;  /* 0x000000000008781c */ /* 0x000fe20003f2f070 */
[----:B------:R-:W-:Y:S02]  /*4b30*/  UIADD3 UR4, UPT, UPT, UR10, 0x1, URZ ;  /* 0x000000010a047890 */ /* 0x000fe4000fffe0ff */
[----:B------:R-:W-:Y:S02]  /*4b40*/  ULEA UR6, UR10, UR53, 0x8 ;  /* 0x000000350a067291 */ /* 0x000fe4000f8e40ff */
[----:B------:R-:W-:Y:S01]  /*4b50*/  UISETP.NE.AND UP1, UPT, UR4, 0x9, UPT ;  /* 0x000000090400788c */ /* 0x000fe2000bf25270 */
[----:B------:R-:W-:Y:S01]  /*4b60*/  PLOP3.LUT P0, PT, PT, PT, UP0, 0x80, 0x8 ;  /* 0x000000000008781c */ /* 0x000fe20003f0f008 */
[----:B------:R-:W-:Y:S02]  /*4b70*/  ULEA UR24, UR10, UR54, 0x5 ;  /* 0x000000360a187291 */ /* 0x000fe4000f8e28ff */
[----:B------:R-:W-:Y:S02]  /*4b80*/  USEL UR5, URZ, 0x1, UP1 ;  /* 0x00000001ff057887 */ /* 0x000fe40008800000 */
[----:B------:R-:W-:Y:S02]  /*4b90*/  USEL UR29, UR4, URZ, UP1 ;  /* 0x000000ff041d7287 */ /* 0x000fe40008800000 */
[----:B------:R-:W-:Y:S02]  /*4ba0*/  ULEA UR22, UR10, UR55, 0x5 ;  /* 0x000000370a167291 */ /* 0x000fe4000f8e28ff */
[----:B------:R-:W-:Y:S01]  /*4bb0*/  @UP0 ULEA UR4, UR29, UR31, 0x3 ;  /* 0x0000001f1d040291 */ /* 0x000fe2000f8e18ff */
[----:B------:R-:W-:Y:S01]  /*4bc0*/  LOP3.LUT R3, R3, UR5, RZ, 0x3c, !PT ;  /* 0x0000000503037c12 */ /* 0x000fe2000f8e3cff */
[----:B------:R-:W-:Y:S02]  /*4bd0*/  UISETP.NE.U32.AND UP0, UPT, UR26, URZ, UPT ;  /* 0x000000ff1a00728c */ /* 0x000fe4000bf05070 */
[----:B------:R-:W-:Y:S01]  /*4be0*/  UIADD3 UR20, UPT, UPT, UR6, 0x2, URZ ;  /* 0x0000000206147890 */ /* 0x000fe2000fffe0ff */
[----:B-1----:R-:W-:Y:S01]  /*4bf0*/  @P0 SHF.L.U32 R0, R3, 0x1f, RZ ;  /* 0x0000001f03000819 */ /* 0x002fe200000006ff */
[----:B------:R-:W-:Y:S02]  /*4c00*/  UIADD3 UR16, UPT, UPT, UR6, 0x4, URZ ;  /* 0x0000000406107890 */ /* 0x000fe4000fffe0ff */
[----:B------:R-:W-:Y:S01]  /*4c10*/  UIADD3 UR12, UPT, UPT, UR6, 0x6, URZ ;  /* 0x00000006060c7890 */ /* 0x000fe2000fffe0ff */
[----:B------:R2:W3:Y:S01]  /*4c20*/  @P0 SYNCS.PHASECHK.TRANS64.TRYWAIT P1, [UR4], R0 ;  /* 0x00000000ff0005a7 */ /* 0x0004e20008021104 */
[----:B------:R-:W-:Y:S02]  /*4c30*/  ULEA UR4, UR10, UR52, 0xa ;  /* 0x000000340a047291 */ /* 0x000fe4000f8e50ff */
[----:B------:R-:W-:Y:S02]  /*4c40*/  UIADD3 UR30, UPT, UPT, UR7, 0x48, URZ ;  /* 0x00000048071e7890 */ /* 0x000fe4000fffe0ff */
[----:B------:R-:W-:Y:S02]  /*4c50*/  UIADD3 UR18, UPT, UPT, UR4, 0x2, URZ ;  /* 0x0000000204127890 */ /* 0x000fe4000fffe0ff */
[----:B------:R-:W-:Y:S02]  /*4c60*/  UIADD3 UR14, UPT, UPT, UR4, 0x4, URZ ;  /* 0x00000004040e7890 */ /* 0x000fe4000fffe0ff */
[----:B------:R-:W-:Y:S02]  /*4c70*/  UIADD3 UR8, UPT, UPT, UR4, 0x6, URZ ;  /* 0x0000000604087890 */ /* 0x000fe4000fffe0ff */
[----:B------:R-:W-:Y:S02]  /*4c80*/  UIADD3 UR27, UPT, UPT, UR27, 0x1, URZ ;  /* 0x000000011b1b7890 */ /* 0x000fe4000fffe0ff */
[----:B------:R-:W-:Y:S01]  /*4c90*/  UIADD3 UR28, UPT, UPT, UR28, -0x1, URZ ;  /* 0xffffffff1c1c7890 */ /* 0x000fe2000fffe0ff */
[----:B------:R-:W-:Y:S01]  /*4ca0*/  UMOV UR25, 0x4008 ;  /* 0x0000400800197882 */ /* 0x000fe20000000000 */
[----:B------:R-:W-:Y:S01]  /*4cb0*/  UMOV UR23, 0x4008 ;  /* 0x0000400800177882 */ /* 0x000fe20000000000 */
[----:B------:R2:W-:Y:S01]  /*4cc0*/  UTCCP.T.S.2CTA.4x32dp128bit tmem[UR32+0x80], gdesc[UR24] ;  /* 0x00008018200079e7 */ /* 0x0005e20009300000 */
[----:B------:R2:W-:Y:S01]  /*4cd0*/  UTCCP.T.S.2CTA.4x32dp128bit tmem[UR32+0x84], gdesc[UR22] ;  /* 0x00008416200079e7 */ /* 0x0005e20009300000 */
[----:B------:R-:W-:Y:S01]  /*4ce0*/  UMOV UR7, 0x40004040 ;  /* 0x4000404000077882 */ /* 0x000fe20000000000 */
[----:B------:R-:W-:Y:S01]  /*4cf0*/  UMOV UR5, 0x40004040 ;  /* 0x4000404000057882 */ /* 0x000fe20000000000 */
[----:B------:R-:W-:Y:S01]  /*4d00*/  UMOV UR21, 0x40004040 ;  /* 0x4000404000157882 */ /* 0x000fe20000000000 */
[----:B------:R2:W-:Y:S01]  /*4d10*/  UTCQMMA.2CTA gdesc[UR4], gdesc[UR6], tmem[UR11], tmem[UR42], idesc[UR43], tmem[UR44], UP0 ;  /* 0x002c2a0604007dea */ /* 0x0005e2000820030b */
[----:B------:R-:W-:Y:S01]  /*4d20*/  UISETP.NE.AND UP0, UPT, UR27, UR33, UPT ;  /* 0x000000211b00728c */ /* 0x000fe2000bf05270 */
[----:B------:R-:W-:Y:S01]  /*4d30*/  UMOV UR19, 0x40004040 ;  /* 0x4000404000137882 */ /* 0x000fe20000000000 */
[----:B------:R-:W-:Y:S01]  /*4d40*/  UMOV UR17, 0x40004040 ;  /* 0x4000404000117882 */ /* 0x000fe20000000000 */
[----:B------:R2:W-:Y:S01]  /*4d50*/  UTCQMMA.2CTA gdesc[UR18], gdesc[UR20], tmem[UR11], tmem[UR40], idesc[UR41], tmem[UR50], UPT ;  /* 0x0032281412007dea */ /* 0x0005e2000ba0030b */
[----:B------:R-:W-:Y:S01]  /*4d60*/  UMOV UR15, 0x40004040 ;  /* 0x40004040000f7882 */ /* 0x000fe20000000000 */
[----:B------:R-:W-:Y:S01]  /*4d70*/  UMOV UR13, 0x40004040 ;  /* 0x40004040000d7882 */ /* 0x000fe20000000000 */
[----:B------:R2:W-:Y:S01]  /*4d80*/  UTCQMMA.2CTA gdesc[UR14], gdesc[UR16], tmem[UR11], tmem[UR36], idesc[UR37], tmem[UR48], UPT ;  /* 0x003024100e007dea */ /* 0x0005e2000ba0030b */
[----:B------:R-:W-:Y:S01]  /*4d90*/  UMOV UR9, 0x40004040 ;  /* 0x4000404000097882 */ /* 0x000fe20000000000 */
[----:B------:R-:W-:Y:S01]  /*4da0*/  UMOV UR26, 0x1 ;  /* 0x00000001001a7882 */ /* 0x000fe20000000000 */
[----:B------:R2:W-:Y:S01]  /*4db0*/  UTCQMMA.2CTA gdesc[UR8], gdesc[UR12], tmem[UR11], tmem[UR34], idesc[UR35], tmem[UR46], UPT ;  /* 0x002e220c08007dea */ /* 0x0005e2000ba0030b */
[----:B------:R2:W-:Y:S01]  /*4dc0*/  UTCBAR.2CTA.MULTICAST [UR30], URZ, UR38 ;  /* 0x000000ff1e0073e9 */ /* 0x0005e20008200826 */
[----:B------:R-:W-:Y:S01]  /*4dd0*/  UMOV UR10, UR29 ;  /* 0x0000001d000a7c82 */ /* 0x000fe20008000000 */
[----:B------:R-:W-:Y:S05]  /*4de0*/  BRA.U UP0, `(.L_x_85) ;  /* 0xfffffffd00347547 */ /* 0x000fea000b83ffff */
.L_x_82:
[----:B--2---:R-:W-:Y:S01]  /*4df0*/  UIADD3 UR4, UPT, UPT, UR57, 0xf0, URZ ;  /* 0x000000f039047890 */ /* 0x004fe2000fffe0ff */
[----:B------:R-:W-:-:S08]  /*4e00*/  UMOV UR27, UR33 ;  /* 0x00000021001b7c82 */ /* 0x000fd00008000000 */
[----:B------:R2:W-:Y:S01]  /*4e10*/  UTCBAR.2CTA.MULTICAST [UR4], URZ, UR63 ;  /* 0x000000ff040073e9 */ /* 0x0005e2000820083f */
[----:B------:R-:W-:Y:S02]  /*4e20*/  NOP ;  /* 0x0000000000007918 */ /* 0x000fe40000000000 */
.L_x_80:
[----:B------:R-:W-:Y:S01]  /*4e30*/  R2UR UR5, R90 ;  /* 0x000000005a0572ca */ /* 0x000fe200000e0000 */
[----:B--2---:R-:W-:Y:S01]  /*4e40*/  UIADD3 UR4, UPT, UPT, UR59, 0x1, URZ ;  /* 0x000000013b047890 */ /* 0x004fe2000fffe0ff */
[----:B------:R-:W-:-:S03]  /*4e50*/  ISETP.NE.AND P0, PT, R9, 0x2, PT ;  /* 0x000000020900780c */ /* 0x000fc60003f05270 */
[----:B------:R-:W-:Y:S01]  /*4e60*/  UISETP.NE.AND UP0, UPT, UR4, 0x2, UPT ;  /* 0x000000020400788c */ /* 0x000fe2000bf05270 */
[----:B-1----:R-:W-:Y:S02]  /*4e70*/  SEL R5, RZ, 0x1, P0 ;  /* 0x00000001ff057807 */ /* 0x002fe40000000000 */
[----:B------:R-:W-:Y:S01]  /*4e80*/  SEL R9, R9, RZ, P0 ;  /* 0x000000ff09097207 */ /* 0x000fe20000000000 */
[----:B------:R-:W-:Y:S01]  /*4e90*/  USEL UR59, UR4, URZ, UP0 ;  /* 0x000000ff043b7287 */ /* 0x000fe20008000000 */
[----:B------:R-:W-:-:S03]  /*4ea0*/  LOP3.LUT R8, R8, R5, RZ, 0x3c, !PT ;  /* 0x0000000508087212 */ /* 0x000fc600078e3cff */
[----:B------:R-:W-:Y:S02]  /*4eb0*/  UIADD3 UR25, UPT, UPT, UR56, UR5, URZ ;  /* 0x0000000538197290 */ /* 0x000fe4000fffe0ff */
[----:B------:R-:W-:-:S06]  /*4ec0*/  USEL UR5, URZ, 0x1, UP0 ;  /* 0x00000001ff057887 */ /* 0x000fcc0008000000 */
[----:B------:R-:W-:Y:S01]  /*4ed0*/  LOP3.LUT R10, R10, UR5, RZ, 0x3c, !PT ;  /* 0x000000050a0a7c12 */ /* 0x000fe2000f8e3cff */
[----:B------:R-:W-:Y:S06]  /*4ee0*/  BRA.U UP2, `(.L_x_86) ;  /* 0xfffffff102cc7547 */ /* 0x000fec000b83ffff */
[----:B------:R-:W1:Y:S01]  /*4ef0*/  S2UR UR8, SR_CgaCtaId ;  /* 0x00000000000879c3 */ /* 0x000e620000008800 */
[----:B------:R-:W-:Y:S01]  /*4f00*/  ELECT P0, URZ, PT ;  /* 0x0000000000ff782f */ /* 0x000fe20003800000 */
[----:B------:R-:W-:Y:S01]  /*4f10*/  HFMA2 R0, -RZ, RZ, 0, 5.9604644775390625e-08 ;  /* 0x00000001ff007431 */ /* 0x000fe200000001ff */
[----:B------:R-:W-:-:S05]  /*4f20*/  UMOV UR4, 0x40 ;  /* 0x0000004000047882 */ /* 0x000fca0000000000 */
[----:B------:R-:W-:Y:S01]  /*4f30*/  UVIRTCOUNT.DEALLOC.SMPOOL 0x80 ;  /* 0x000000800000784c */ /* 0x000fe20000000000 */
[----:B------:R-:W-:Y:S02]  /*4f40*/  UISETP.NE.AND UP0, UPT, UR71, URZ, UPT ;  /* 0x000000ff4700728c */ /* 0x000fe4000bf05270 */
[----:B-1----:R-:W-:-:S09]  /*4f50*/  ULEA UR8, UR8, UR4, 0x18 ;  /* 0x0000000408087291 */ /* 0x002fd2000f8ec0ff */
[----:B------:R1:W-:Y:S01]  /*4f60*/  @P0 STS.U8 [UR8+0x1c], R0 ;  /* 0x00001c00ff000988 */ /* 0x0003e20008000008 */
[----:B------:R-:W-:Y:S05]  /*4f70*/  BRA.U UP0, `(.L_x_87) ;  /* 0x0000000100587547 */ /* 0x000fea000b800000 */
[----:B------:R-:W-:Y:S01]  /*4f80*/  UIADD3 UR5, UPT, UPT, UR31, 0x100, URZ ;  /* 0x000001001f057890 */ /* 0x000fe2000fffe0ff */
[----:B------:R-:W-:-:S03]  /*4f90*/  SHF.L.U32 R3, R10, 0x1f, RZ ;  /* 0x0000001f0a037819 */ /* 0x000fc600000006ff */
[----:B------:R-:W-:-:S09]  /*4fa0*/  ULEA UR4, UR59, UR5, 0x3 ;  /* 0x000000053b047291 */ /* 0x000fd2000f8e18ff */
[----:B------:R-:W2:Y:S02]  /*4fb0*/  SYNCS.PHASECHK.TRANS64.TRYWAIT P0, [UR4], R3 ;  /* 0x00000003ff0075a7 */ /* 0x000ea40008001104 */
[----:B--2---:R-:W-:Y:S05]  /*4fc0*/  @!P0 BRA `(.L_x_88) ;  /* 0x0000004800908947 */ /* 0x004fea0003800000 */
.L_x_176:
[----:B------:R-:W-:-:S04]  /*4fd0*/  UIADD3 UR4, UPT, UPT, UR59, 0x1, URZ ;  /* 0x000000013b047890 */ /* 0x000fc8000fffe0ff */
[----:B------:R-:W-:-:S04]  /*4fe0*/  UISETP.NE.AND UP1, UPT, UR4, 0x2, UPT ;  /* 0x000000020400788c */ /* 0x000fc8000bf25270 */
[----:B------:R-:W-:Y:S02]  /*4ff0*/  USEL UR6, URZ, 0x1, UP1 ;  /* 0x00000001ff067887 */ /* 0x000fe40008800000 */
[----:B------:R-:W-:-:S04]  /*5000*/  USEL UR4, UR4, URZ, UP1 ;  /* 0x000000ff04047287 */ /* 0x000fc80008800000 */
[----:B------:R-:W-:Y:S01]  /*5010*/  ULEA UR4, UR4, UR5, 0x3 ;  /* 0x0000000504047291 */ /* 0x000fe2000f8e18ff */
[----:B-1----:R-:W-:-:S04]  /*5020*/  LOP3.LUT R3, R10, UR6, RZ, 0x3c, !PT ;  /* 0x000000060a037c12 */ /* 0x002fc8000f8e3cff */
[----:B------:R-:W-:Y:S01]  /*5030*/  SHF.L.U32 R3, R3, 0x1f, RZ ;  /* 0x0000001f03037819 */ /* 0x000fe200000006ff */
[----:B------:R-:W-:-:S04]  /*5040*/  IMAD.U32 R0, RZ, RZ, UR4 ;  /* 0x00000004ff007e24 */ /* 0x000fc8000f8e00ff */
[----:B------:R1:W2:Y:S03]  /*5050*/  SYNCS.PHASECHK.TRANS64.TRYWAIT P0, [R0+URZ], R3 ;  /* 0x00000003000075a7 */ /* 0x0002a600080011ff */
[----:B--2---:R-:W-:Y:S05]  /*5060*/  @!P0 NANOSLEEP.SYNCS 0x989680 ;  /* 0x009896800000895d */ /* 0x004fea0003900000 */
[----:B------:R-:W2:Y:S02]  /*5070*/  @!P0 SYNCS.PHASECHK.TRANS64 P0, [R0+URZ], R3 ;  /* 0x00000003000085a7 */ /* 0x000ea400080010ff */
[----:B--2---:R-:W-:Y:S05]  /*5080*/  @P0 BRA `(.L_x_89) ;  /* 0x0000000000200947 */ /* 0x004fea0003800000 */
.L_x_90:
[----:B--2---:R2:W4:Y:S02]  /*5090*/  SYNCS.PHASECHK.TRANS64.TRYWAIT P0, [R0+URZ], R3 ;  /* 0x00000003000075a7 */ /* 0x00452400080011ff */
[----:B----4-:R-:W-:Y:S05]  /*50a0*/  @!P0 NANOSLEEP.SYNCS 0x989680 ;  /* 0x009896800000895d */ /* 0x010fea0003900000 */
[----:B------:R-:W4:Y:S02]  /*50b0*/  @!P0 SYNCS.PHASECHK.TRANS64 P0, [R0+URZ], R3 ;  /* 0x00000003000085a7 */ /* 0x000f2400080010ff */
[----:B----4-:R-:W-:Y:S05]  /*50c0*/  @!P0 BRA `(.L_x_90) ;  /* 0xfffffffc00f08947 */ /* 0x010fea000383ffff */
[----:B------:R-:W-:Y:S05]  /*50d0*/  BRA `(.L_x_89) ;  /* 0x00000000000c7947 */ /* 0x000fea0003800000 */
.L_x_87:
[----:B------:R-:W-:-:S04]  /*50e0*/  UIADD3 UR4, UPT, UPT, UR31, 0x130, URZ ;  /* 0x000001301f047890 */ /* 0x000fc8000fffe0ff */
[----:B------:R-:W-:-:S09]  /*50f0*/  UPRMT UR4, UR70, 0x654, UR4 ;  /* 0x0000065446047896 */ /* 0x000fd20008000004 */
[----:B------:R-:W-:Y:S03]  /*5100*/  SYNCS.ARRIVE.TRANS64.RED.A1T0 RZ, [UR4], RZ ;  /* 0x000000ffffff79a7 */ /* 0x000fe60008100404 */
.L_x_89:
[----:B-12---:R-:W-:Y:S01]  /*5110*/  SHF.L.U32 R3, RZ, 0x1f, RZ ;  /* 0x0000001fff037819 */ /* 0x006fe200000006ff */
[----:B------:R-:W-:Y:S01]  /*5120*/  UIADD3 UR4, UPT, UPT, UR31, 0x130, URZ ;  /* 0x000001301f047890 */ /* 0x000fe2000fffe0ff */
[----:B------:R-:W-:Y:S02]  /*5130*/  PLOP3.LUT P0, PT, PT, PT, UP0, 0x80, 0x8 ;  /* 0x000000000008781c */ /* 0x000fe40003f0f008 */
[----:B---3--:R-:W1:Y:S02]  /*5140*/  SYNCS.PHASECHK.TRANS64.TRYWAIT P1, [UR31+0x130], R3 ;  /* 0x00013003ff0075a7 */ /* 0x008e64000802111f */
[----:B-1----:R-:W-:Y:S09]  /*5150*/  @!P1 BRA `(.L_x_91) ;  /* 0x0000004800449947 */ /* 0x002ff20003800000 */
.L_x_178:
[----:B------:R-:W-:Y:S01]  /*5160*/  @!UP0 UPRMT UR4, UR70, 0x654, UR4 ;  /* 0x0000065446048896 */ /* 0x000fe20008000004 */
[----:B------:R-:W-:Y:S01]  /*5170*/  UMOV UR5, 0xffff ;  /* 0x0000ffff00057882 */ /* 0x000fe20000000000 */
[----:B------:R-:W-:-:S07]  /*5180*/  UMOV UR6, 0x1 ;  /* 0x0000000100067882 */ /* 0x000fce0000000000 */
[----:B------:R-:W-:Y:S01]  /*5190*/  @!P0 SYNCS.ARRIVE.TRANS64.RED.A1T0 RZ, [UR4], RZ ;  /* 0x000000ffffff89a7 */ /* 0x000fe20008100404 */
[----:B------:R-:W-:Y:S01]  /*51a0*/  NOP ;  /* 0x0000000000007918 */ /* 0x000fe20000000000 */
[----:B-1----:R-:W1:Y:S01]  /*51b0*/  LDS R0, [UR8+0x14] ;  /* 0x00001408ff007984 */ /* 0x002e620008000800 */
[----:B------:R-:W-:-:S04]  /*51c0*/  ULOP3.LUT UR4, UR32, 0xffff, URZ, 0xc0, !UPT ;  /* 0x0000ffff20047892 */ /* 0x000fc8000f8ec0ff */
[----:B------:R-:W-:-:S04]  /*51d0*/  USHF.R.U32.HI UR4, URZ, 0x5, UR4 ;  /* 0x00000005ff047899 */ /* 0x000fc80008011604 */
[----:B------:R-:W-:Y:S02]  /*51e0*/  USHF.L.U32 UR5, UR5, UR4, URZ ;  /* 0x0000000405057299 */ /* 0x000fe400080006ff */
[----:B------:R-:W-:-:S04]  /*51f0*/  USHF.L.U32 UR4, UR6, UR4, URZ ;  /* 0x0000000406047299 */ /* 0x000fc800080006ff */
[----:B-1----:R-:W-:-:S04]  /*5200*/  LOP3.LUT R0, R0, UR5, RZ, 0xc0, !PT ;  /* 0x0000000500007c12 */ /* 0x002fc8000f8ec0ff */
[----:B------:R-:W-:-:S13]  /*5210*/  ISETP.NE.AND P0, PT, R0, UR5, PT ;  /* 0x0000000500007c0c */ /* 0x000fda000bf05270 */
[----:B------:R-:W-:Y:S05]  /*5220*/  @P0 BRA `(.L_x_92) ;  /* 0x0000000000580947 */ /* 0x000fea0003800000 */
[----:B------:R-:W1:Y:S02]  /*5230*/  LDS R0, [UR8+0x18] ;  /* 0x00001808ff007984 */ /* 0x000e640008000800 */
[----:B-1----:R-:W-:-:S04]  /*5240*/  LOP3.LUT R0, R0, UR4, RZ, 0xc0, !PT ;  /* 0x0000000400007c12 */ /* 0x002fc8000f8ec0ff */
[----:B------:R-:W-:-:S13]  /*5250*/  ISETP.NE.AND P0, PT, R0, UR4, PT ;  /* 0x0000000400007c0c */ /* 0x000fda000bf05270 */
[----:B------:R-:W-:Y:S05]  /*5260*/  @P0 BRA `(.L_x_93) ;  /* 0x00000000003c0947 */ /* 0x000fea0003800000 */
[----:B------:R-:W1:Y:S01]  /*5270*/  S2R R2, SR_LANEID ;  /* 0x0000000000027919 */ /* 0x000e620000000000 */
[----:B------:R-:W-:Y:S01]  /*5280*/  ULOP3.LUT UR5, URZ, UR5, URZ, 0x33, !UPT ;  /* 0x00000005ff057292 */ /* 0x000fe2000f8e33ff */
[----:B------:R-:W-:Y:S01]  /*5290*/  LOP3.LUT R4, RZ, UR4, RZ, 0x33, !PT ;  /* 0x00000004ff047c12 */ /* 0x000fe2000f8e33ff */
[----:B------:R-:W-:Y:S02]  /*52a0*/  VOTEU.ANY UR4, UPT, PT ;  /* 0x0000000000047886 */ /* 0x000fe400038e0100 */
[----:B------:R-:W-:Y:S01]  /*52b0*/  UFLO.U32 UR4, UR4 ;  /* 0x00000004000472bd */ /* 0x000fe200080e0000 */
[----:B------:R-:W2:Y:S01]  /*52c0*/  REDUX UR6, R4 ;  /* 0x00000000040673c4 */ /* 0x000ea20000000000 */
[----:B------:R-:W-:-:S06]  /*52d0*/  IMAD.U32 R0, RZ, RZ, UR5 ;  /* 0x00000005ff007e24 */ /* 0x000fcc000f8e00ff */
[----:B------:R3:W-:Y:S01]  /*52e0*/  UTCATOMSWS.AND URZ, UR5 ;  /* 0x0000000500ff79e3 */ /* 0x0007e20008000000 */
[----:B------:R-:W4:Y:S01]  /*52f0*/  REDUX UR7, R0 ;  /* 0x00000000000773c4 */ /* 0x000f220000000000 */
[----:B-1----:R-:W-:Y:S01]  /*5300*/  ISETP.EQ.U32.AND P0, PT, R2, UR4, PT ;  /* 0x0000000402007c0c */ /* 0x002fe2000bf02070 */
[----:B--2---:R-:W-:Y:S01]  /*5310*/  IMAD.U32 R2, RZ, RZ, UR6 ;  /* 0x00000006ff027e24 */ /* 0x004fe2000f8e00ff */
[----:B----4-:R-:W-:-:S11]  /*5320*/  MOV R3, UR7 ;  /* 0x0000000700037c02 */ /* 0x010fd60008000f00 */
[----:B------:R3:W-:Y:S04]  /*5330*/  @P0 ATOMS.AND RZ, [UR8+0x14], R3 ;  /* 0x00001403ffff098c */ /* 0x0007e8000a800008 */
[----:B------:R3:W-:Y:S01]  /*5340*/  @P0 ATOMS.AND RZ, [UR8+0x18], R2 ;  /* 0x00001802ffff098c */ /* 0x0007e2000a800008 */
[----:B------:R-:W-:Y:S05]  /*5350*/  BRA `(.L_x_94) ;  /* 0x0000000000147947 */ /* 0x000fea0003800000 */
.L_x_93:
[----:B------:R-:W-:Y:S02]  /*5360*/  MOV R2, 0x5380 ;  /* 0x0000538000027802 */ /* 0x000fe40000000f00 */
[----:B-----5:R-:W-:Y:S05]  /*5370*/  CALL.REL.NOINC `($__internal_0_$__cuda_sm10x_tcgen05_guardrail_trap_col_being_dealloced_not_returned_by_alloc) ;  /* 0x0000004800b07944 */ /* 0x020fea0003c00000 */
[----:B------:R-:W-:Y:S05]  /*5380*/  BRA `(.L_x_94) ;  /* 0x0000000000087947 */ /* 0x000fea0003800000 */
.L_x_92:
[----:B------:R-:W-:Y:S02]  /*5390*/  MOV R2, 0x53b0 ;  /* 0x000053b000027802 */ /* 0x000fe40000000f00 */
[----:B-----5:R-:W-:Y:S05]  /*53a0*/  CALL.REL.NOINC `($__internal_2_$__cuda_sm10x_tcgen05_guardrail_trap_unallocated_columns_being_dealloced) ;  /* 0x0000004800bc7944 */ /* 0x020fea0003c00000 */
.L_x_94:
[----:B------:R-:W-:Y:S01]  /*53b0*/  NOP ;  /* 0x0000000000007918 */ /* 0x000fe20000000000 */
[----:B---3--:R-:W-:Y:S05]  /*53c0*/  EXIT ;  /* 0x000000000000794d */ /* 0x008fea0003800000 */
.L_x_65:
[----:B------:R-:W-:-:S09]  /*53d0*/  UISETP.NE.OR UP0, UPT, UR24, 0x3, !UP4 ;  /* 0x000000031800788c */ /* 0x000fd2000e705670 */
[----:B------:R-:W-:Y:S05]  /*53e0*/  BRA.U UP0, `(.L_x_95) ;  /* 0x0000000d00fc7547 */ /* 0x000fea000b800000 */
[----:B------:R-:W1:Y:S01]  /*53f0*/  S2UR UR6, SR_CgaCtaId ;  /* 0x00000000000679c3 */ /* 0x000e620000008800 */
[----:B------:R-:W2:Y:S01]  /*5400*/  LDCU UR33, c[0x0][0x370] ;  /* 0x00006e00ff2177ac */ /* 0x000ea20008000800 */
[----:B------:R-:W-:Y:S02]  /*5410*/  HFMA2 R13, -RZ, RZ, 0, 0 ;  /* 0x00000000ff0d7431 */ /* 0x000fe400000001ff */
[----:B------:R-:W-:Y:S01]  /*5420*/  IMAD.MOV.U32 R15, RZ, RZ, 0x1 ;  /* 0x00000001ff0f7424 */ /* 0x000fe200078e00ff */
[----:B------:R-:W-:Y:S01]  /*5430*/  MOV R7, 0x2000 ;  /* 0x0000200000077802 */ /* 0x000fe20000000f00 */
[----:B------:R-:W2:Y:S01]  /*5440*/  LDCU.128 UR28, c[0x0][0xf10] ;  /* 0x0001e200ff1c77ac */ /* 0x000ea20008000c00 */
[----:B------:R-:W-:Y:S01]  /*5450*/  IMAD.MOV.U32 R14, RZ, RZ, RZ ;  /* 0x000000ffff0e7224 */ /* 0x000fe200078e00ff */
[----:B------:R-:W3:Y:S01]  /*5460*/  LDC.64 R16, c[0x0][0x348] ;  /* 0x0000d200ff107b82 */ /* 0x000ee20000000a00 */
[----:B------:R-:W4:Y:S01]  /*5470*/  LDCU UR32, c[0x0][0x374] ;  /* 0x00006e80ff2077ac */ /* 0x000f220008000800 */
[----:B------:R-:W4:Y:S06]  /*5480*/  LDCU UR15, c[0x0][0xf0c] ;  /* 0x0001e180ff0f77ac */ /* 0x000f2c0008000800 */
[----:B------:R-:W3:Y:S01]  /*5490*/  LDC.64 R2, c[0x0][0xc88] ;  /* 0x00032200ff027b82 */ /* 0x000ee20000000a00 */
[----:B------:R-:W4:Y:S01]  /*54a0*/  LDCU UR36, c[0x0][0xf20] ;  /* 0x0001e400ff2477ac */ /* 0x000f220008000800 */
[----:B------:R-:W4:Y:S06]  /*54b0*/  LDCU UR4, c[0x0][0xf30] ;  /* 0x0001e600ff0477ac */ /* 0x000f2c0008000800 */
[----:B------:R-:W3:Y:S01]  /*54c0*/  LDC.64 R4, c[0x0][0xc90] ;  /* 0x00032400ff047b82 */ /* 0x000ee20000000a00 */
[----:B------:R-:W-:Y:S01]  /*54d0*/  UMOV UR24, 0x400 ;  /* 0x0000040000187882 */ /* 0x000fe20000000000 */
[----:B------:R-:W-:-:S02]  /*54e0*/  UPLOP3.LUT UP3, UPT, UPT, UPT, UPT, 0x40, 0x4 ;  /* 0x000000000004789c */ /* 0x000fc40003f6e870 */
[----:B-1----:R-:W-:Y:S02]  /*54f0*/  ULEA UR24, UR6, UR24, 0x18 ;  /* 0x0000001806187291 */ /* 0x002fe4000f8ec0ff */
[----:B--2---:R-:W-:Y:S02]  /*5500*/  UIMAD.WIDE.U32 UR6, UR33, UR28, URZ ;  /* 0x0000001c210672a5 */ /* 0x004fe4000f8e00ff */
[----:B----4-:R-:W-:Y:S02]  /*5510*/  UIMAD.WIDE.U32 UR8, UR32, UR31, URZ ;  /* 0x0000001f200872a5 */ /* 0x010fe4000f8e00ff */
[----:B------:R-:W-:Y:S02]  /*5520*/  UISETP.GE.AND UP0, UPT, UR39, 0x1, UPT ;  /* 0x000000012700788c */ /* 0x000fe4000bf06270 */
[----:B------:R-:W-:Y:S01]  /*5530*/  UISETP.NE.AND UP4, UPT, UR39, 0x1, UPT ;  /* 0x000000012700788c */ /* 0x000fe2000bf85270 */
[----:B------:R-:W-:Y:S02]  /*5540*/  UMOV UR6, UR7 ;  /* 0x0000000700067c82 */ /* 0x000fe40008000000 */
[----:B------:R-:W-:Y:S01]  /*5550*/  UMOV UR34, UR9 ;  /* 0x0000000900227c82 */ /* 0x000fe20008000000 */
[----:B------:R-:W1:Y:S01]  /*5560*/  LDCU.64 UR16, c[0x0][0xf28] ;  /* 0x0001e500ff1077ac */ /* 0x000e620008000a00 */
[----:B------:R-:W-:-:S02]  /*5570*/  UISETP.NE.AND UP6, UPT, UR15, 0x1, UPT ;  /* 0x000000010f00788c */ /* 0x000fc4000bfc5270 */
[----:B------:R-:W-:Y:S02]  /*5580*/  UISETP.NE.AND UP5, UPT, UR30, 0x1, UPT ;  /* 0x000000011e00788c */ /* 0x000fe4000bfa5270 */
[----:B------:R-:W-:Y:S02]  /*5590*/  USHF.R.U32.HI UR35, URZ, UR29, UR6 ;  /* 0x0000001dff237299 */ /* 0x000fe40008011606 */
[----:B------:R-:W-:Y:S02]  /*55a0*/  USHF.R.U32.HI UR34, URZ, UR36, UR34 ;  /* 0x00000024ff227299 */ /* 0x000fe40008011622 */
[----:B------:R-:W-:Y:S01]  /*55b0*/  UISETP.NE.AND UP2, UPT, UR4, 0x1, UPT ;  /* 0x000000010400788c */ /* 0x000fe2000bf45270 */
[----:B------:R-:W-:-:S10]  /*55c0*/  UMOV UR12, URZ ;  /* 0x000000ff000c7c82 */ /* 0x000fd40008000000 */
.L_x_104:
[C---:B------:R-:W-:Y:S02]  /*55d0*/  LEA R12, R14.reuse, UR24, 0x3 ;  /* 0x000000180e0c7c11 */ /* 0x040fe4000f8e18ff */
[----:B------:R-:W-:Y:S02]  /*55e0*/  SHF.L.U32 R9, R13, 0x1f, RZ ;  /* 0x0000001f0d097819 */ /* 0x000fe400000006ff */
[----:B------:R-:W-:Y:S02]  /*55f0*/  LEA R10, R14, UR24, 0x4 ;  /* 0x000000180e0a7c11 */ /* 0x000fe4000f8e20ff */
[----:B------:R-:W2:Y:S02]  /*5600*/  SYNCS.PHASECHK.TRANS64.TRYWAIT P0, [R12+URZ+0xd0], R9 ;  /* 0x0000d0090c0075a7 */ /* 0x000ea400080011ff */
[----:B--2-4-:R-:W-:Y:S05]  /*5610*/  @!P0 BRA `(.L_x_96) ;  /* 0x00000044002c8947 */ /* 0x014fea0003800000 */
.L_x_179:
[----:B--2---:R-:W2:Y:S01]  /*5620*/  LDS.128 R8, [R10+0x140] ;  /* 0x000140000a087984 */ /* 0x004ea20000000c00 */
[----:B------:R-:W-:Y:S01]  /*5630*/  UISETP.GE.AND UP0, UPT, UR39, 0x1, UPT ;  /* 0x000000012700788c */ /* 0x000fe2000bf06270 */
[----:B------:R-:W-:Y:S01]  /*5640*/  @!PT LDS RZ, [RZ] ;  /* 0x00000000fffff984 */ /* 0x000fe20000000800 */
[----:B------:R-:W-:Y:S01]  /*5650*/  @!PT LDS RZ, [RZ] ;  /* 0x00000000fffff984 */ /* 0x000fe20000000800 */
[----:B------:R-:W-:Y:S01]  /*5660*/  @!PT LDS RZ, [RZ] ;  /* 0x00000000fffff984 */ /* 0x000fe20000000800 */
[----:B------:R-:W-:Y:S01]  /*5670*/  @!PT LDS RZ, [RZ] ;  /* 0x00000000fffff984 */ /* 0x000fe20000000800 */
[----:B------:R4:W-:Y:S06]  /*5680*/  MEMBAR.ALL.CTA ;  /* 0x0000000000007992 */ /* 0x0009ec0000008000 */
[----:B----4-:R-:W4:Y:S01]  /*5690*/  FENCE.VIEW.ASYNC.S ;  /* 0x00000000000073c6 */ /* 0x010f220000000000 */
[----:B--2---:R-:W-:Y:S11]  /*56a0*/  LOP3.LUT P0, RZ, R10, 0x1, RZ, 0xc0, !PT ;  /* 0x000000010aff7812 */ /* 0x004ff6000780c0ff */
[----:B------:R-:W-:Y:S02]  /*56b0*/  @!UPT UIADD3 URZ, UPT, UPT, URZ, URZ, URZ ;  /* 0x000000fffffff290 */ /* 0x000fe4000fffe0ff */
[----:B----4-:R-:W-:Y:S01]  /*56c0*/  VOTEU.ANY UP1, P0 ;  /* 0x0000000000ff7886 */ /* 0x010fe20000020100 */
[----:B------:R-:W-:Y:S11]  /*56d0*/  PLOP3.LUT P0, PT, PT, PT, UP1, 0x80, 0x8 ;  /* 0x000000000008781c */ /* 0x000ff60003f0f018 */
[----:B------:R-:W-:Y:S02]  /*56e0*/  @!UPT UIADD3 URZ, UPT, UPT, URZ, URZ, URZ ;  /* 0x000000fffffff290 */ /* 0x000fe4000fffe0ff */
[----:B------:R-:W-:Y:S02]  /*56f0*/  @P0 SHF.R.U32.HI R0, RZ, 0x10, R9 ;  /* 0x00000010ff000819 */ /* 0x000fe40000011609 */
[----:B------:R-:W-:Y:S02]  /*5700*/  @P0 MOV R6, R8 ;  /* 0x0000000800060202 */ /* 0x000fe40000000f00 */
[----:B------:R-:W-:Y:S01]  /*5710*/  @P0 R2UR UR4, R0 ;  /* 0x00000000000402ca */ /* 0x000fe200000e0000 */
[----:B------:R-:W-:Y:S01]  /*5720*/  VIADD R0, R12, 0xe0 ;  /* 0x000000e00c007836 */ /* 0x000fe20000000000 */
[----:B------:R-:W-:Y:S02]  /*5730*/  @P0 LOP3.LUT R8, R9, 0xffff, RZ, 0xc0, !PT ;  /* 0x0000ffff09080812 */ /* 0x000fe400078ec0ff */
[----:B------:R-:W-:Y:S02]  /*5740*/  @P0 R2UR UR6, R6 ;  /* 0x00000000060602ca */ /* 0x000fe400000e0000 */
[----:B------:R-:W-:Y:S02]  /*5750*/  PRMT R0, RZ, 0x654, R0 ;  /* 0x00000654ff007816 */ /* 0x000fe40000000000 */
[----:B------:R-:W-:Y:S02]  /*5760*/  @P0 R2UR UR5, R8 ;  /* 0x00000000080502ca */ /* 0x000fe400000e0000 */
[----:B------:R2:W-:Y:S03]  /*5770*/  SYNCS.ARRIVE.TRANS64.RED.A1T0 RZ, [R0+URZ], RZ ;  /* 0x000000ff00ff79a7 */ /* 0x0005e600081004ff */
[----:B------:R-:W-:Y:S04]  /*5780*/  @UP1 UMOV UR26, UR4 ;  /* 0x00000004001a1c82 */ /* 0x000fe80008000000 */
[----:B------:R-:W-:Y:S04]  /*5790*/  @UP1 UMOV UR14, UR6 ;  /* 0x00000006000e1c82 */ /* 0x000fe80008000000 */
[----:B------:R-:W-:Y:S01]  /*57a0*/  @UP1 UMOV UR13, UR5 ;  /* 0x00000005000d1c82 */ /* 0x000fe20008000000 */
[----:B------:R-:W-:Y:S05]  /*57b0*/  BRA.U !UP0, `(.L_x_97) ;  /* 0x0000000108a47547 */ /* 0x000fea000b800000 */
[----:B------:R-:W-:Y:S02]  /*57c0*/  UIMAD.WIDE.U32 UR8, UR13, UR31, URZ ;  /* 0x0000001f0d0872a5 */ /* 0x000fe4000f8e00ff */
[----:B------:R-:W-:Y:S02]  /*57d0*/  UIMAD.WIDE.U32 UR10, UR14, UR28, URZ ;  /* 0x0000001c0e0a72a5 */ /* 0x000fe4000f8e00ff */
[----:B------:R-:W-:Y:S02]  /*57e0*/  USEL UR4, UR32, UR34, !UP5 ;  /* 0x0000002220047287 */ /* 0x000fe4000e800000 */
[----:B------:R-:W-:Y:S02]  /*57f0*/  USEL UR7, UR33, UR35, !UP6 ;  /* 0x0000002321077287 */ /* 0x000fe4000f000000 */
[----:B-1----:R-:W-:Y:S02]  /*5800*/  UIMAD.WIDE.U32 UR18, UR4, UR16, URZ ;  /* 0x00000010041272a5 */ /* 0x002fe4000f8e00ff */
[----:B------:R-:W-:Y:S01]  /*5810*/  UIMAD.WIDE.U32 UR20, UR7, UR16, URZ ;  /* 0x00000010071472a5 */ /* 0x000fe2000f8e00ff */
[----:B------:R-:W-:Y:S02]  /*5820*/  UMOV UR5, UR9 ;  /* 0x0000000900057c82 */ /* 0x000fe40008000000 */
[----:B------:R-:W-:Y:S03]  /*5830*/  USHF.R.U32.HI UR6, URZ, UR36, UR5 ;  /* 0x00000024ff067299 */ /* 0x000fe60008011605 */
[----:B------:R-:W-:Y:S01]  /*5840*/  UMOV UR5, UR11 ;  /* 0x0000000b00057c82 */ /* 0x000fe20008000000 */
[----:B------:R-:W-:Y:S02]  /*5850*/  USEL UR6, UR13, UR6, !UP5 ;  /* 0x000000060d067287 */ /* 0x000fe4000e800000 */
[----:B------:R-:W-:Y:S02]  /*5860*/  USHF.R.U32.HI UR8, URZ, UR29, UR5 ;  /* 0x0000001dff087299 */ /* 0x000fe40008011605 */
[----:B------:R-:W-:Y:S01]  /*5870*/  UIMAD.WIDE.U32 UR10, UR6, UR16, URZ ;  /* 0x00000010060a72a5 */ /* 0x000fe2000f8e00ff */
[----:B------:R-:W-:Y:S02]  /*5880*/  UMOV UR5, UR19 ;  /* 0x0000001300057c82 */ /* 0x000fe40008000000 */
[----:B------:R-:W-:Y:S03]  /*5890*/  @UP4 USHF.R.U32.HI UR4, URZ, UR17, UR5 ;  /* 0x00000011ff044299 */ /* 0x000fe60008011605 */
[----:B------:R-:W-:Y:S01]  /*58a0*/  UMOV UR5, UR21 ;  /* 0x0000001500057c82 */ /* 0x000fe20008000000 */
[----:B------:R-:W-:Y:S02]  /*58b0*/  UIMAD UR4, UR39, UR4, URZ ;  /* 0x00000004270472a4 */ /* 0x000fe4000f8e02ff */
[----:B------:R-:W-:Y:S02]  /*58c0*/  @UP4 USHF.R.U32.HI UR7, URZ, UR17, UR5 ;  /* 0x00000011ff074299 */ /* 0x000fe40008011605 */
[----:B------:R-:W-:Y:S02]  /*58d0*/  USEL UR5, UR14, UR8, !UP6 ;  /* 0x000000080e057287 */ /* 0x000fe4000f000000 */
[----:B------:R-:W-:Y:S02]  /*58e0*/  UIMAD UR8, UR39, UR7, URZ ;  /* 0x00000007270872a4 */ /* 0x000fe4000f8e02ff */
[----:B------:R-:W-:Y:S03]  /*58f0*/  UISETP.GE.AND UP0, UPT, UR6, UR4, UPT ;  /* 0x000000040600728c */ /* 0x000fe6000bf06270 */
[----:B------:R-:W-:Y:S01]  /*5900*/  UMOV UR4, UR11 ;  /* 0x0000000b00047c82 */ /* 0x000fe20008000000 */
[----:B------:R-:W-:Y:S02]  /*5910*/  UISETP.GE.OR UP0, UPT, UR5, UR8, UP0 ;  /* 0x000000080500728c */ /* 0x000fe40008706670 */
[----:B------:R-:W-:Y:S02]  /*5920*/  USHF.R.U32.HI UR4, URZ, UR17, UR4 ;  /* 0x00000011ff047299 */ /* 0x000fe40008011604 */
[----:B------:R-:W-:Y:S02]  /*5930*/  UIMAD.WIDE.U32 UR8, UR5, UR16, URZ ;  /* 0x00000010050872a5 */ /* 0x000fe4000f8e00ff */
[----:B------:R-:W-:Y:S04]  /*5940*/  USEL UR10, UR6, UR4, !UP4 ;  /* 0x00000004060a7287 */ /* 0x000fe8000e000000 */
[----:B------:R-:W-:Y:S01]  /*5950*/  UIADD3 UR11, UPT, UPT, -UR10, URZ, URZ ;  /* 0x000000ff0a0b7290 */ /* 0x000fe2000fffe1ff */
[----:B------:R-:W-:Y:S02]  /*5960*/  @!UP0 UMOV UR4, UR9 ;  /* 0x0000000900048c82 */ /* 0x000fe40008000000 */
[----:B------:R-:W-:Y:S02]  /*5970*/  @!UP0 USHF.R.U32.HI UR4, URZ, UR17, UR4 ;  /* 0x00000011ff048299 */ /* 0x000fe40008011604 */
[----:B------:R-:W-:Y:S02]  /*5980*/  UIMAD UR8, UR39, UR11, UR6 ;  /* 0x0000000b270872a4 */ /* 0x000fe4000f8e0206 */
[----:B------:R-:W-:Y:S04]  /*5990*/  @!UP0 USEL UR4, UR5, UR4, !UP4 ;  /* 0x0000000405048287 */ /* 0x000fe8000e000000 */
[----:B------:R-:W-:Y:S02]  /*59a0*/  @!UP0 UIMAD UR8, UR7, UR8, UR4 ;  /* 0x00000008070882a4 */ /* 0x000fe4000f8e0204 */
[----:B------:R-:W-:Y:S02]  /*59b0*/  @!UP0 UIADD3 UR9, UPT, UPT, UR10, -UR4, URZ ;  /* 0x800000040a098290 */ /* 0x000fe4000fffe0ff */
[----:B------:R-:W-:Y:S02]  /*59c0*/  UIADD3 UR4, UPT, UPT, -UR5, URZ, URZ ;  /* 0x000000ff05047290 */ /* 0x000fe4000fffe1ff */
[----:B------:R-:W-:Y:S02]  /*59d0*/  UIADD3 UR7, UPT, UPT, -UR6, URZ, URZ ;  /* 0x000000ff06077290 */ /* 0x000fe4000fffe1ff */
[----:B------:R-:W-:Y:S02]  /*59e0*/  @!UP0 UIMAD UR6, UR9, UR39, UR5 ;  /* 0x00000027090682a4 */ /* 0x000fe4000f8e0205 */
[----:B------:R-:W-:Y:S02]  /*59f0*/  UIMAD UR14, UR15, UR4, UR14 ;  /* 0x000000040f0e72a4 */ /* 0x000fe4000f8e020e */
[----:B------:R-:W-:Y:S01]  /*5a00*/  UIMAD UR13, UR30, UR7, UR13 ;  /* 0x000000071e0d72a4 */ /* 0x000fe2000f8e020d */
[----:B------:R-:W-:Y:S02]  /*5a10*/  @!UP0 UMOV UR5, UR8 ;  /* 0x0000000800058c82 */ /* 0x000fe40008000000 */
[----:B------:R-:W-:Y:S02]  /*5a20*/  UIMAD UR14, UR5, UR15, UR14 ;  /* 0x0000000f050e72a4 */ /* 0x000fe4000f8e020e */
[----:B------:R-:W-:Y:S11]  /*5a30*/  UIMAD UR13, UR6, UR30, UR13 ;  /* 0x0000001e060d72a4 */ /* 0x000ff6000f8e020d */
[----:B------:R-:W-:Y:S01]  /*5a40*/  @!UPT UIADD3 URZ, UPT, UPT, URZ, URZ, URZ ;  /* 0x000000fffffff290 */ /* 0x000fe2000fffe0ff */
.L_x_97:
[----:B------:R-:W4:Y:S01]  /*5a50*/  @!UP2 LDCU.128 UR20, c[0x0][0xf10] ;  /* 0x0001e200ff14a7ac */ /* 0x000f220008000c00 */
[C---:B---3--:R-:W-:Y:S02]  /*5a60*/  ISETP.NE.U32.AND P1, PT, R4.reuse, RZ, PT ;  /* 0x000000ff0400720c */ /* 0x048fe40003f25070 */
[----:B------:R-:W-:Y:S02]  /*5a70*/  ISETP.NE.U32.AND P0, PT, R4, RZ, PT ;  /* 0x000000ff0400720c */ /* 0x000fe40003f05070 */
[C---:B------:R-:W-:Y:S02]  /*5a80*/  ISETP.NE.AND.EX P1, PT, R5.reuse, RZ, PT, P1 ;  /* 0x000000ff0500720c */ /* 0x040fe40003f25310 */
[----:B------:R-:W-:Y:S01]  /*5a90*/  ISETP.NE.AND.EX P0, PT, R5, RZ, PT, P0 ;  /* 0x000000ff0500720c */ /* 0x000fe20003f05300 */
[----:B------:R-:W3:Y:S01]  /*5aa0*/  @!UP2 LDCU UR5, c[0x0][0xf0c] ;  /* 0x0001e180ff05a7ac */ /* 0x000ee20008000800 */
[----:B------:R-:W-:Y:S02]  /*5ab0*/  USHF.L.U32 UR11, UR27, 0x7, URZ ;  /* 0x000000071b0b7899 */ /* 0x000fe400080006ff */
[----:B------:R-:W-:Y:S02]  /*5ac0*/  USHF.L.U32 UR10, UR25, 0x6, URZ ;  /* 0x00000006190a7899 */ /* 0x000fe400080006ff */
[----:B----4-:R-:W-:Y:S07]  /*5ad0*/  UIMAD.WIDE.U32 UR6, UR14, UR20, URZ ;  /* 0x000000140e0672a5 */ /* 0x010fee000f8e00ff */
[----:B------:R-:W-:Y:S01]  /*5ae0*/  @!UP2 UMOV UR4, UR7 ;  /* 0x000000070004ac82 */ /* 0x000fe20008000000 */
[----:B---3--:R-:W-:Y:S02]  /*5af0*/  @!UP2 UISETP.NE.AND UP0, UPT, UR5, 0x1, UPT ;  /* 0x000000010500a88c */ /* 0x008fe4000bf05270 */
[----:B------:R-:W-:Y:S02]  /*5b00*/  @!UP2 USHF.R.U32.HI UR4, URZ, UR21, UR4 ;  /* 0x00000015ff04a299 */ /* 0x000fe40008011604 */
[----:B------:R-:W-:Y:S02]  /*5b10*/  UIMAD.WIDE.U32 UR6, UR13, UR23, URZ ;  /* 0x000000170d0672a5 */ /* 0x000fe4000f8e00ff */
[----:B------:R-:W-:Y:S02]  /*5b20*/  @!UP2 USEL UR8, UR14, UR4, !UP0 ;  /* 0x000000040e08a287 */ /* 0x000fe4000c000000 */
[----:B------:R-:W-:Y:S03]  /*5b30*/  @!UP2 UISETP.NE.AND UP0, UPT, UR22, 0x1, UPT ;  /* 0x000000011600a88c */ /* 0x000fe6000bf05270 */
[----:B------:R-:W-:Y:S02]  /*5b40*/  @!UP2 UMOV UR6, UR7 ;  /* 0x000000070006ac82 */ /* 0x000fe40008000000 */
[----:B------:R-:W3:Y:S02]  /*5b50*/  @!UP2 LDCU UR4, c[0x0][0xf20] ;  /* 0x0001e400ff04a7ac */ /* 0x000ee40008000800 */
[----:B---3--:R-:W-:Y:S04]  /*5b60*/  @!UP2 USHF.R.U32.HI UR6, URZ, UR4, UR6 ;  /* 0x00000004ff06a299 */ /* 0x008fe80008011606 */
[----:B------:R-:W-:Y:S04]  /*5b70*/  @!UP2 USEL UR6, UR13, UR6, !UP0 ;  /* 0x000000060d06a287 */ /* 0x000fe8000c000000 */
[----:B------:R-:W-:Y:S02]  /*5b80*/  @!UP2 UIADD3 UR4, UPT, UPT, -UR8, UR6, URZ ;  /* 0x000000060804a290 */ /* 0x000fe4000fffe1ff */
[----:B------:R-:W-:Y:S02]  /*5b90*/  @!UP2 UIADD3 UR6, UPT, UPT, UR8, -UR6, URZ ;  /* 0x800000060806a290 */ /* 0x000fe4000fffe0ff */
[----:B------:R-:W-:Y:S02]  /*5ba0*/  @!UP2 UIMAD UR14, UR4, UR5, UR14 ;  /* 0x00000005040ea2a4 */ /* 0x000fe4000f8e020e */
[----:B------:R-:W-:Y:S01]  /*5bb0*/  @!UP2 UIMAD UR13, UR6, UR22, UR13 ;  /* 0x00000016060da2a4 */ /* 0x000fe2000f8e020d */
[----:B------:R-:W-:Y:S11]  /*5bc0*/  BRA.U UP3, `(.L_x_98) ;  /* 0x0000000103107547 */ /* 0x000ff6000b800000 */
[----:B--2---:R-:W-:Y:S04]  /*5bd0*/  MOV R0, UR37 ;  /* 0x0000002500007c02 */ /* 0x004fe80008000f00 */
[----:B------:R-:W-:Y:S04]  /*5be0*/  SHF.L.U32 R9, R0, 0x1f, RZ ;  /* 0x0000001f00097819 */ /* 0x000fe800000006ff */
[----:B------:R-:W2:Y:S02]  /*5bf0*/  SYNCS.PHASECHK.TRANS64.TRYWAIT P2, [UR24+0xc8], R9 ;  /* 0x0000c809ff0075a7 */ /* 0x000ea40008041118 */
[----:B--2---:R-:W-:Y:S05]  /*5c00*/  @!P2 BRA `(.L_x_99) ;  /* 0x0000003c00c4a947 */ /* 0x004fea0003800000 */
.L_x_98:
[----:B------:R-:W-:Y:S05]  /*5c10*/  @!P1 BRA `(.L_x_100) ;  /* 0x0000000000309947 */ /* 0x000fea0003800000 */
[----:B------:R-:W-:Y:S01]  /*5c20*/  ISETP.NE.U32.AND P1, PT, R2, RZ, PT ;  /* 0x000000ff0200720c */ /* 0x000fe20003f25070 */
[----:B------:R-:W3:Y:S01]  /*5c30*/  LDCU.64 UR4, c[0x0][0x358] ;  /* 0x00006b00ff0477ac */ /* 0x000ee20008000a00 */
[----:B------:R-:W-:Y:S02]  /*5c40*/  IMAD.MOV.U32 R88, RZ, RZ, 0x1 ;  /* 0x00000001ff587424 */ /* 0x000fe400078e00ff */
[----:B------:R-:W-:Y:S11]  /*5c50*/  ISETP.NE.AND.EX P1, PT, R3, RZ, PT, P1 ;  /* 0x000000ff0300720c */ /* 0x000ff60003f25310 */
[----:B------:R-:W-:Y:S02]  /*5c60*/  @!UPT UIADD3 URZ, UPT, UPT, URZ, URZ, URZ ;  /* 0x000000fffffff290 */ /* 0x000fe4000fffe0ff */
[----:B--2---:R-:W2:Y:S01]  /*5c70*/  @P1 LDC.64 R8, c[0x0][0xc88] ;  /* 0x00032200ff081b82 */ /* 0x004ea20000000a00 */
[----:B------:R-:W-:Y:S04]  /*5c80*/  @P1 IMAD R0, R4, UR44, RZ ;  /* 0x0000002c04001c24 */ /* 0x000fe8000f8e02ff */
[----:B--2---:R-:W-:Y:S04]  /*5c90*/  @P1 IMAD.WIDE R8, R0, 0x4, R8 ;  /* 0x0000000400081825 */ /* 0x004fe800078e0208 */
[----:B------:R-:W-:Y:S01]  /*5ca0*/  HFMA2 R0, -RZ, RZ, 0, 5.9604644775390625e-08 ;  /* 0x00000001ff007431 */ /* 0x000fe200000001ff */
[----:B---3-5:R3:W5:Y:S04]  /*5cb0*/  @P1 LDG.E R41, desc[UR4][R8.64] ;  /* 0x0000000408291981 */ /* 0x028768000c1e1900 */
[----:B------:R-:W-:Y:S01]  /*5cc0*/  @!P1 PRMT R88, R0, 0x7610, R88 ;  /* 0x0000761000589816 */ /* 0x000fe20000000058 */
[----:B---3--:R-:W4:Y:S06]  /*5cd0*/  @!P1 LDC R41, c[0x0][0xc80] ;  /* 0x00032000ff299b82 */ /* 0x008f2c0000000800 */
.L_x_100:
[----:B----45:R-:W-:Y:S01]  /*5ce0*/  @!P0 FSETP.EQ.AND P1, PT, R41, RZ, PT ;  /* 0x000000ff2900820b */ /* 0x030fe20003f22000 */
[----:B------:R-:W-:Y:S01]  /*5cf0*/  @!UPT UIADD3 URZ, UPT, UPT, URZ, URZ, URZ ;  /* 0x000000fffffff290 */ /* 0x000fe2000fffe0ff */
[----:B------:R-:W-:Y:S11]  /*5d00*/  @!P0 BRA `(.L_x_101) ;  /* 0x0000000000188947 */ /* 0x000ff60003800000 */
[----:B------:R-:W-:Y:S02]  /*5d10*/  LOP3.LUT P0, RZ, R88, 0xff, RZ, 0xc0, !PT ;  /* 0x000000ff58ff7812 */ /* 0x000fe4000780c0ff */
[----:B------:R-:W-:Y:S04]  /*5d20*/  ISETP.NE.U32.AND P1, PT, R2, RZ, PT ;  /* 0x000000ff0200720c */ /* 0x000fe80003f25070 */
[----:B------:R-:W-:Y:S04]  /*5d30*/  ISETP.NE.AND.EX P1, PT, R3, RZ, PT, P1 ;  /* 0x000000ff0300720c */ /* 0x000fe80003f25310 */
[----:B------:R-:W-:Y:S03]  /*5d40*/  PLOP3.LUT P1, PT, P1, PT, PT, 0x8, 0x80 ;  /* 0x000000000080781c */ /* 0x000fe60000f2e170 */
[----:B------:R-:W-:Y:S11]  /*5d50*/  @P0 FSETP.EQ.AND P1, PT, R41, RZ, PT ;  /* 0x000000ff2900020b */ /* 0x000ff60003f22000 */
[----:B------:R-:W-:Y:S02]  /*5d60*/  @!UPT UIADD3 URZ, UPT, UPT, URZ, URZ, URZ ;  /* 0x000000fffffff290 */ /* 0x000fe4000fffe0ff */
.L_x_101:
[----:B------:R-:W-:Y:S01]  /*5d70*/  ULEA UR4, UR12, UR24, 0x3 ;  /* 0x000000180c047291 */ /* 0x000fe2000f8e18ff */
[----:B--2---:R-:W-:Y:S02]  /*5d80*/  SHF.L.U32 R9, R15, 0x1f, RZ ;  /* 0x0000001f0f097819 */ /* 0x004fe400000006ff */
[----:B------:R-:W-:Y:S04]  /*5d90*/  ELECT P0, URZ, PT ;  /* 0x0000000000ff782f */ /* 0x000fe80003800000 */
[----:B------:R-:W-:Y:S02]  /*5da0*/  PLOP3.LUT P1, PT, P1, P0, PT, 0xf2, 0x2f ;  /* 0x00000000002f781c */ /* 0x000fe40000f21e72 */
[----:B------:R-:W2:Y:S11]  /*5db0*/  SYNCS.PHASECHK.TRANS64.TRYWAIT P2, [UR4+0xa8], R9 ;  /* 0x0000a809ff0075a7 */ /* 0x000eb60008041104 */
[----:B------:R-:W-:Y:S05]  /*5dc0*/  @!P1 IADD3 R8, P0, PT, R16, 0x980, RZ ;  /* 0x0000098010089810 */ /* 0x000fea0007f1e0ff */
[----:B------:R-:W-:Y:S01]  /*5dd0*/  @!P1 IMAD.X R6, RZ, RZ, R17, P0 ;  /* 0x000000ffff069224 */ /* 0x000fe200000e0611 */
[----:B--2---:R-:W-:Y:S07]  /*5de0*/  @!P2 BRA `(.L_x_102) ;  /* 0x0000003c0064a947 */ /* 0x004fee0003800000 */
.L_x_182:
[----:B------:R-:W3:Y:S01]  /*5df0*/  S2UR UR20, SR_CgaCtaId ;  /* 0x00000000001479c3 */ /* 0x000ee20000008800 */
[----:B------:R-:W-:Y:S01]  /*5e00*/  @!P1 R2UR UR7, R6 ;  /* 0x00000000060792ca */ /* 0x000fe200000e0000 */
[----:B------:R-:W-:Y:S01]  /*5e10*/  UIADD3 UR5, UPT, UPT, UR12, 0x1, URZ ;  /* 0x000000010c057890 */ /* 0x000fe2000fffe0ff */
[----:B------:R-:W-:Y:S01]  /*5e20*/  @!P1 R2UR UR6, R8 ;  /* 0x00000000080692ca */ /* 0x000fe200000e0000 */
[----:B------:R-:W-:Y:S01]  /*5e30*/  UIADD3 UR9, UPT, UPT, UR4, 0x90, URZ ;  /* 0x0000009004097890 */ /* 0x000fe2000fffe0ff */
[----:B------:R-:W-:Y:S01]  /*5e40*/  @!P1 IMAD.MOV.U32 R6, RZ, RZ, 0x2000 ;  /* 0x00002000ff069424 */ /* 0x000fe200078e00ff */
[----:B------:R-:W-:Y:S01]  /*5e50*/  UISETP.NE.AND UP0, UPT, UR5, 0x3, UPT ;  /* 0x000000030500788c */ /* 0x000fe2000bf05270 */
[----:B------:R-:W-:Y:S01]  /*5e60*/  VIADD R14, R14, 0x1 ;  /* 0x000000010e0e7836 */ /* 0x000fe20000000000 */
[----:B------:R-:W-:Y:S01]  /*5e70*/  UMOV UR22, 0x0 ;  /* 0x0000000000167882 */ /* 0x000fe20000000000 */
[----:B------:R-:W-:Y:S05]  /*5e80*/  UMOV UR23, 0x10000000 ;  /* 0x1000000000177882 */ /* 0x000fea0000000000 */
[----:B--2---:R-:W-:Y:S01]  /*5e90*/  IMAD.U32 R9, RZ, RZ, UR7 ;  /* 0x00000007ff097e24 */ /* 0x004fe2000f8e00ff */
[----:B------:R-:W-:Y:S01]  /*5ea0*/  USEL UR7, URZ, 0x1, UP0 ;  /* 0x00000001ff077887 */ /* 0x000fe20008000000 */
[----:B------:R-:W-:Y:S01]  /*5eb0*/  IMAD.U32 R8, RZ, RZ, UR6 ;  /* 0x00000006ff087e24 */ /* 0x000fe2000f8e00ff */
[----:B------:R-:W-:Y:S02]  /*5ec0*/  USEL UR6, UR5, URZ, UP0 ;  /* 0x000000ff05067287 */ /* 0x000fe40008000000 */
[----:B------:R-:W-:Y:S01]  /*5ed0*/  VOTEU.ALL UP0, P1 ;  /* 0x0000000000ff7886 */ /* 0x000fe20000800000 */
[----:B------:R-:W-:Y:S02]  /*5ee0*/  @!P1 R2UR UR19, R9 ;  /* 0x00000000091392ca */ /* 0x000fe400000e0000 */
[----:B------:R-:W-:Y:S02]  /*5ef0*/  @!P1 R2UR UR18, R8 ;  /* 0x00000000081292ca */ /* 0x000fe400000e0000 */
[----:B------:R-:W-:Y:S01]  /*5f00*/  @!UP0 ULEA UR5, UR12, UR24, 0xd ;  /* 0x000000180c058291 */ /* 0x000fe2000f8e68ff */
[----:B------:R-:W-:Y:S01]  /*5f10*/  LOP3.LUT R15, R15, UR7, RZ, 0x3c, !PT ;  /* 0x000000070f0f7c12 */ /* 0x000fe2000f8e3cff */
[----:B---3--:R-:W-:Y:S02]  /*5f20*/  UPRMT UR20, UR20, 0x654, UR9 ;  /* 0x0000065414147896 */ /* 0x008fe40008000009 */
[----:B------:R-:W-:Y:S01]  /*5f30*/  @!UP0 UIADD3 UR8, UPT, UPT, UR5, 0x200, URZ ;  /* 0x0000020005088890 */ /* 0x000fe2000fffe0ff */
[----:B------:R-:W-:Y:S01]  /*5f40*/  SHF.L.U32 R0, R15, 0x1f, RZ ;  /* 0x0000001f0f007819 */ /* 0x000fe200000006ff */
[----:B------:R-:W-:Y:S01]  /*5f50*/  VOTEU.ALL UP0, P1 ;  /* 0x0000000000ff7886 */ /* 0x000fe20000800000 */
[----:B------:R-:W-:Y:S01]  /*5f60*/  UMOV UR12, UR44 ;  /* 0x0000002c000c7c82 */ /* 0x000fe20008000000 */
[----:B------:R-:W-:Y:S05]  /*5f70*/  ULEA UR5, UR6, UR24, 0x3 ;  /* 0x0000001806057291 */ /* 0x000fea000f8e18ff */
[----:B------:R2:W-:Y:S01]  /*5f80*/  @!UP0 UTMALDG.3D [UR8], [UR18], desc[UR22] ;  /* 0x00001608120085b4 */ /* 0x0005e20008011000 */
[----:B------:R2:W-:Y:S01]  /*5f90*/  @!P1 SYNCS.ARRIVE.TRANS64.RED.A0TR RZ, [UR4+0x90], R6 ;  /* 0x00009006ffff99a7 */ /* 0x0005e20008300404 */
[----:B------:R-:W-:Y:S02]  /*5fa0*/  SYNCS.ARRIVE.TRANS64.RED.A1T0 RZ, [UR20], RZ ;  /* 0x000000ffffff79a7 */ /* 0x000fe40008100414 */
[----:B------:R-:W3:Y:S02]  /*5fb0*/  SYNCS.PHASECHK.TRANS64.TRYWAIT P0, [UR5+0xa8], R0 ;  /* 0x0000a800ff0075a7 */ /* 0x000ee40008001105 */
[----:B--23--:R-:W-:Y:S05]  /*5fc0*/  @!P0 BRA `(.L_x_103) ;  /* 0x0000003c00048947 */ /* 0x00cfea0003800000 */
.L_x_184:
[----:B------:R-:W3:Y:S01]  /*5fd0*/  S2UR UR12, SR_CgaCtaId ;  /* 0x00000000000c79c3 */ /* 0x000ee20000008800 */
[----:B------:R-:W-:Y:S01]  /*5fe0*/  UIADD3 UR9, UPT, UPT, UR5, 0x90, URZ ;  /* 0x0000009005097890 */ /* 0x000fe2000fffe0ff */
[----:B------:R-:W-:Y:S01]  /*5ff0*/  @!P1 IADD3 R6, P0, PT, R16, 0x980, RZ ;  /* 0x0000098010069810 */ /* 0x000fe20007f1e0ff */
[----:B------:R-:W-:Y:S01]  /*6000*/  UPLOP3.LUT UP3, UPT, UPT, UPT, UPT, 0x80, 0x8 ;  /* 0x000000000008789c */ /* 0x000fe20003f6f070 */
[----:B------:R-:W-:Y:S01]  /*6010*/  R2UR UR23, R90 ;  /* 0x000000005a1772ca */ /* 0x000fe200000e0000 */
[----:B------:R-:W-:Y:S01]  /*6020*/  UMOV UR20, 0x0 ;  /* 0x0000000000147882 */ /* 0x000fe20000000000 */
[----:B------:R-:W-:Y:S01]  /*6030*/  @!P1 R2UR UR7, R6 ;  /* 0x00000000060792ca */ /* 0x000fe200000e0000 */
[----:B--2---:R-:W-:Y:S01]  /*6040*/  @!P1 IMAD.X R0, RZ, RZ, R17, P0 ;  /* 0x000000ffff009224 */ /* 0x004fe200000e0611 */
[----:B------:R-:W-:Y:S01]  /*6050*/  UMOV UR21, 0x10000000 ;  /* 0x1000000000157882 */ /* 0x000fe20000000000 */
[----:B------:R-:W-:Y:S01]  /*6060*/  VOTEU.ALL UP0, P1 ;  /* 0x0000000000ff7886 */ /* 0x000fe20000800000 */
[----:B------:R-:W-:Y:S02]  /*6070*/  R2UR UR22, R91 ;  /* 0x000000005b1672ca */ /* 0x000fe400000e0000 */
[----:B------:R-:W-:Y:S02]  /*6080*/  @!P1 R2UR UR4, R0 ;  /* 0x00000000000492ca */ /* 0x000fe400000e0000 */
[----:B------:R-:W-:Y:S01]  /*6090*/  @!UP0 UIADD3 UR10, UPT, UPT, UR10, 0x20, URZ ;  /* 0x000000200a0a8890 */ /* 0x000fe2000fffe0ff */
[C---:B------:R-:W-:Y:S02]  /*60a0*/  ISETP.NE.AND P0, PT, R14.reuse, 0x2, PT ;  /* 0x000000020e00780c */ /* 0x040fe40003f05270 */
[----:B------:R-:W-:Y:S02]  /*60b0*/  UIADD3 UR25, UPT, UPT, UR13, UR23, URZ ;  /* 0x000000170d197290 */ /* 0x000fe4000fffe0ff */
[----:B------:R-:W-:Y:S01]  /*60c0*/  IMAD.U32 R8, RZ, RZ, UR7 ;  /* 0x00000007ff087e24 */ /* 0x000fe2000f8e00ff */
[----:B------:R-:W-:Y:S02]  /*60d0*/  SEL R0, RZ, 0x1, P0 ;  /* 0x00000001ff007807 */ /* 0x000fe40000000000 */
[----:B------:R-:W-:Y:S01]  /*60e0*/  SEL R14, R14, RZ, P0 ;  /* 0x000000ff0e0e7207 */ /* 0x000fe20000000000 */
[----:B------:R-:W-:Y:S01]  /*60f0*/  UIADD3 UR27, UPT, UPT, UR14, UR22, URZ ;  /* 0x000000160e1b7290 */ /* 0x000fe2000fffe0ff */
[----:B------:R-:W-:Y:S01]  /*6100*/  @!P1 R2UR UR18, R8 ;  /* 0x00000000081292ca */ /* 0x000fe200000e0000 */
[----:B------:R-:W-:Y:S01]  /*6110*/  IMAD.U32 R9, RZ, RZ, UR4 ;  /* 0x00000004ff097e24 */ /* 0x000fe2000f8e00ff */
[----:B------:R-:W-:Y:S01]  /*6120*/  @!UP0 ULEA UR4, UR6, UR24, 0xd ;  /* 0x0000001806048291 */ /* 0x000fe2000f8e68ff */
[----:B------:R-:W-:Y:S03]  /*6130*/  LOP3.LUT R13, R13, R0, RZ, 0x3c, !PT ;  /* 0x000000000d0d7212 */ /* 0x000fe600078e3cff */
[----:B------:R-:W-:Y:S01]  /*6140*/  @!P1 R2UR UR19, R9 ;  /* 0x00000000091392ca */ /* 0x000fe200000e0000 */
[----:B------:R-:W-:Y:S02]  /*6150*/  @!UP0 UIADD3 UR8, UPT, UPT, UR4, 0x200, URZ ;  /* 0x0000020004088890 */ /* 0x000fe4000fffe0ff */
[----:B---3--:R-:W-:Y:S01]  /*6160*/  UPRMT UR4, UR12, 0x654, UR9 ;  /* 0x000006540c047896 */ /* 0x008fe20008000009 */
[----:B------:R-:W-:Y:S02]  /*6170*/  VOTEU.ALL UP0, P1 ;  /* 0x0000000000ff7886 */ /* 0x000fe40000800000 */
[----:B------:R-:W-:Y:S01]  /*6180*/  UMOV UR12, UR44 ;  /* 0x0000002c000c7c82 */ /* 0x000fe20008000000 */
[----:B------:R-:W-:Y:S06]  /*6190*/  UMOV UR44, UR26 ;  /* 0x0000001a002c7c82 */ /* 0x000fec0008000000 */
[----:B------:R2:W-:Y:S01]  /*61a0*/  @!UP0 UTMALDG.3D [UR8], [UR18], desc[UR20] ;  /* 0x00001408120085b4 */ /* 0x0005e20008011000 */
[----:B------:R4:W-:Y:S01]  /*61b0*/  @!P1 SYNCS.ARRIVE.TRANS64.RED.A0TR RZ, [UR5+0x90], R7 ;  /* 0x00009007ffff99a7 */ /* 0x0009e20008300405 */
[----:B------:R-:W-:Y:S01]  /*61c0*/  SYNCS.ARRIVE.TRANS64.RED.A1T0 RZ, [UR4], RZ ;  /* 0x000000ffffff79a7 */ /* 0x000fe20008100404 */
[----:B------:R-:W-:Y:S04]  /*61d0*/  UIADD3 UR4, UPT, UPT, UR6, 0x1, URZ ;  /* 0x0000000106047890 */ /* 0x000fe8000fffe0ff */
[----:B------:R-:W-:Y:S04]  /*61e0*/  UISETP.NE.AND UP0, UPT, UR4, 0x3, UPT ;  /* 0x000000030400788c */ /* 0x000fe8000bf05270 */
[----:B------:R-:W-:Y:S06]  /*61f0*/  USEL UR5, URZ, 0x1, UP0 ;  /* 0x00000001ff057887 */ /* 0x000fec0008000000 */
[----:B------:R-:W-:Y:S01]  /*6200*/  LOP3.LUT R15, R15, UR5, RZ, 0x3c, !PT ;  /* 0x000000050f0f7c12 */ /* 0x000fe2000f8e3cff */
[----:B--2---:R-:W-:Y:S01]  /*6210*/  USEL UR12, UR4, URZ, UP0 ;  /* 0x000000ff040c7287 */ /* 0x004fe20008000000 */
[----:B------:R-:W-:Y:S11]  /*6220*/  BRA.U UP1, `(.L_x_104) ;  /* 0xfffffff101e87547 */ /* 0x000ff6000b83ffff */
[----:B------:R-:W-:Y:S01]  /*6230*/  UIADD3 UR24, UPT, UPT, UR24, 0xa8, URZ ;  /* 0x000000a818187890 */ /* 0x000fe2000fffe0ff */
[----:B------:R-:W-:-:S03]  /*6240*/  SHF.L.U32 R3, R15, 0x1f, RZ ;  /* 0x0000001f0f037819 */ /* 0x000fc600000006ff */
[----:B------:R-:W-:-:S09]  /*6250*/  ULEA UR4, UR12, UR24, 0x3 ;  /* 0x000000180c047291 */ /* 0x000fd2000f8e18ff */
[----:B------:R-:W2:Y:S02]  /*6260*/  SYNCS.PHASECHK.TRANS64.TRYWAIT P0, [UR4], R3 ;  /* 0x00000003ff0075a7 */ /* 0x000ea40008001104 */
[----:B--2---:R-:W-:Y:S05]  /*6270*/  @!P0 BRA `(.L_x_105) ;  /* 0x0000003800708947 */ /* 0x004fea0003800000 */
.L_x_186:
[----:B------:R-:W-:-:S04]  /*6280*/  UIADD3 UR4, UPT, UPT, UR12, 0x1, URZ ;  /* 0x000000010c047890 */ /* 0x000fc8000fffe0ff */
[----:B------:R-:W-:-:S04]  /*6290*/  UISETP.NE.AND UP0, UPT, UR4, 0x3, UPT ;  /* 0x000000030400788c */ /* 0x000fc8000bf05270 */
[----:B------:R-:W-:Y:S02]  /*62a0*/  USEL UR6, URZ, 0x1, UP0 ;  /* 0x00000001ff067887 */ /* 0x000fe40008000000 */
[----:B------:R-:W-:-:S04]  /*62b0*/  USEL UR4, UR4, URZ, UP0 ;  /* 0x000000ff04047287 */ /* 0x000fc80008000000 */
[----:B------:R-:W-:Y:S01]  /*62c0*/  ULEA UR5, UR4, UR24, 0x3 ;  /* 0x0000001804057291 */ /* 0x000fe2000f8e18ff */
[----:B------:R-:W-:-:S04]  /*62d0*/  LOP3.LUT R15, R15, UR6, RZ, 0x3c, !PT ;  /* 0x000000060f0f7c12 */ /* 0x000fc8000f8e3cff */
[----:B--2---:R-:W-:-:S04]  /*62e0*/  SHF.L.U32 R3, R15, 0x1f, RZ ;  /* 0x0000001f0f037819 */ /* 0x004fc800000006ff */
[----:B------:R-:W2:Y:S02]  /*62f0*/  SYNCS.PHASECHK.TRANS64.TRYWAIT P0, [UR5], R3 ;  /* 0x00000003ff0075a7 */ /* 0x000ea40008001105 */
[----:B--2---:R-:W-:Y:S05]  /*6300*/  @!P0 BRA `(.L_x_106) ;  /* 0x0000003800648947 */ /* 0x004fea0003800000 */
.L_x_188:
[----:B------:R-:W-:-:S04]  /*6310*/  UIADD3 UR4, UPT, UPT, UR4, 0x1, URZ ;  /* 0x0000000104047890 */ /* 0x000fc8000fffe0ff */
[----:B------:R-:W-:-:S04]  /*6320*/  UISETP.NE.AND UP0, UPT, UR4, 0x3, UPT ;  /* 0x000000030400788c */ /* 0x000fc8000bf05270 */
[----:B------:R-:W-:Y:S02]  /*6330*/  USEL UR5, URZ, 0x1, UP0 ;  /* 0x00000001ff057887 */ /* 0x000fe40008000000 */
[----:B------:R-:W-:-:S04]  /*6340*/  USEL UR4, UR4, URZ, UP0 ;  /* 0x000000ff04047287 */ /* 0x000fc80008000000 */
[----:B------:R-:W-:Y:S01]  /*6350*/  ULEA UR4, UR4, UR24, 0x3 ;  /* 0x0000001804047291 */ /* 0x000fe2000f8e18ff */
[----:B--2---:R-:W-:-:S04]  /*6360*/  LOP3.LUT R3, R15, UR5, RZ, 0x3c, !PT ;  /* 0x000000050f037c12 */ /* 0x004fc8000f8e3cff */
[----:B------:R-:W-:Y:S01]  /*6370*/  SHF.L.U32 R3, R3, 0x1f, RZ ;  /* 0x0000001f03037819 */ /* 0x000fe200000006ff */
[----:B------:R-:W-:-:S07]  /*6380*/  IMAD.U32 R0, RZ, RZ, UR4 ;  /* 0x00000004ff007e24 */ /* 0x000fce000f8e00ff */
.L_x_107:
[----:B--2---:R2:W3:Y:S02]  /*6390*/  SYNCS.PHASECHK.TRANS64.TRYWAIT P0, [R0+URZ], R3 ;  /* 0x00000003000075a7 */ /* 0x0044e400080011ff */
[----:B---3--:R-:W-:Y:S05]  /*63a0*/  @!P0 NANOSLEEP.SYNCS 0x989680 ;  /* 0x009896800000895d */ /* 0x008fea0003900000 */
[----:B------:R-:W3:Y:S02]  /*63b0*/  @!P0 SYNCS.PHASECHK.TRANS64 P0, [R0+URZ], R3 ;  /* 0x00000003000085a7 */ /* 0x000ee400080010ff */
[----:B-1-3--:R-:W-:Y:S05]  /*63c0*/  @P0 EXIT ;  /* 0x000000000000094d */ /* 0x00afea0003800000 */
[----:B------:R-:W-:Y:S05]  /*63d0*/  BRA `(.L_x_107) ;  /* 0xfffffffc00ec7947 */ /* 0x000fea000383ffff */
.L_x_95:
[----:B------:R-:W-:-:S06]  /*63e0*/  UISETP.GE.AND UP0, UPT, UR24, 0x4, UPT ;  /* 0x000000041800788c */ /* 0x000fcc000bf06270 */
[----:B------:R-:W-:-:S13]  /*63f0*/  PLOP3.LUT P0, PT, PT, PT, UP0, 0x80, 0x8 ;  /* 0x000000000008781c */ /* 0x000fda0003f0f008 */
[----:B------:R-:W-:Y:S05]  /*6400*/  @!P0 EXIT ;  /* 0x000000000000894d */ /* 0x000fea0003800000 */
[----:B------:R-:W1:Y:S08]  /*6410*/  S2UR UR4, SR_CgaCtaId ;  /* 0x00000000000479c3 */ /* 0x000e700000008800 */
[----:B------:R-:W-:Y:S01]  /*6420*/  BAR.SYNC.DEFER_BLOCKING 0x6, 0xa0 ;  /* 0x0182800000007b1d */ /* 0x000fe20000010000 */
[C---:B------:R-:W-:Y:S01]  /*6430*/  IMAD.SHL.U32 R5, R95.reuse, 0x20, RZ ;  /* 0x000000205f057824 */ /* 0x040fe200078e00ff */
[C---:B------:R-:W-:Y:S01]  /*6440*/  LOP3.LUT R96, R95.reuse, 0x2, RZ, 0xc0, !PT ;  /* 0x000000025f607812 */ /* 0x040fe200078ec0ff */
[C---:B------:R-:W-:Y:S01]  /*6450*/  IMAD.SHL.U32 R100, R95.reuse, 0x4, RZ ;  /* 0x000000045f647824 */ /* 0x040fe200078e00ff */
[C---:B------:R-:W-:Y:S01]  /*6460*/  LOP3.LUT R101, R95.reuse, 0x60, RZ, 0xc0, !PT ;  /* 0x000000605f657812 */ /* 0x040fe200078ec0ff */
[----:B------:R-:W-:Y:S01]  /*6470*/  IMAD.U32 R37, R95, 0x10000, RZ ;  /* 0x000100005f257824 */ /* 0x000fe200078e00ff */
[----:B------:R-:W-:-:S02]  /*6480*/  UMOV UR47, 0x400 ;  /* 0x00000400002f7882 */ /* 0x000fc40000000000 */
[----:B------:R-:W2:Y:S01]  /*6490*/  LDC.64 R80, c[0x0][0xc88] ;  /* 0x00032200ff507b82 */ /* 0x000ea20000000a00 */
[----:B------:R-:W-:Y:S01]  /*64a0*/  LOP3.LUT R7, R5, 0xc0, RZ, 0xc0, !PT ;  /* 0x000000c005077812 */ /* 0x000fe200078ec0ff */
[----:B------:R-:W-:Y:S01]  /*64b0*/  HFMA2 R36, -RZ, RZ, 0, 0 ;  /* 0x00000000ff247431 */ /* 0x000fe200000001ff */
[----:B------:R-:W-:Y:S01]  /*64c0*/  LOP3.LUT R95, R95, 0x4, RZ, 0xc0, !PT ;  /* 0x000000045f5f7812 */ /* 0x000fe200078ec0ff */
[----:B------:R-:W-:Y:S01]  /*64d0*/  IMAD.MOV.U32 R98, RZ, RZ, RZ ;  /* 0x000000ffff627224 */ /* 0x000fe200078e00ff */
[----:B------:R-:W-:Y:S01]  /*64e0*/  LOP3.LUT R100, R7, 0x18, R100, 0xf8, !PT ;  /* 0x0000001807647812 */ /* 0x000fe200078ef864 */
[----:B------:R-:W-:Y:S01]  /*64f0*/  IMAD.MOV.U32 R94, RZ, RZ, RZ ;  /* 0x000000ffff5e7224 */ /* 0x000fe200078e00ff */
[----:B------:R-:W-:Y:S01]  /*6500*/  LOP3.LUT R37, R37, 0x600000, RZ, 0xc0, !PT ;  /* 0x0060000025257812 */ /* 0x000fe200078ec0ff */
[----:B------:R-:W3:Y:S01]  /*6510*/  LDC.64 R82, c[0x0][0xc90] ;  /* 0x00032400ff527b82 */ /* 0x000ee20000000a00 */
[----:B------:R-:W-:Y:S01]  /*6520*/  IADD3 R99, PT, PT, -R95, 0x2, RZ ;  /* 0x000000025f637810 */ /* 0x000fe20007ffe1ff */
[----:B------:R-:W-:Y:S01]  /*6530*/  IMAD.MOV R96, RZ, RZ, -R96 ;  /* 0x000000ffff607224 */ /* 0x000fe200078e0a60 */
[----:B------:R-:W-:Y:S01]  /*6540*/  LOP3.LUT R100, R100, 0xf20, R5, 0xf8, !PT ;  /* 0x00000f2064647812 */ /* 0x000fe200078ef805 */
[----:B------:R-:W4:Y:S01]  /*6550*/  LDCU UR62, c[0x0][0x370] ;  /* 0x00006e00ff3e77ac */ /* 0x000f220008000800 */
[----:B------:R-:W-:Y:S01]  /*6560*/  MOV R97, RZ ;  /* 0x000000ff00617202 */ /* 0x000fe20000000f00 */
[----:B------:R-:W-:Y:S01]  /*6570*/  IMAD.SHL.U32 R99, R99, 0x10, RZ ;  /* 0x0000001063637824 */ /* 0x000fe200078e00ff */
[----:B------:R-:W-:Y:S01]  /*6580*/  IADD3 R95, PT, PT, -R95, RZ, RZ ;  /* 0x000000ff5f5f7210 */ /* 0x000fe20007ffe1ff */
[----:B-1----:R-:W-:Y:S01]  /*6590*/  ULEA UR47, UR4, UR47, 0x18 ;  /* 0x0000002f042f7291 */ /* 0x002fe2000f8ec0ff */
[----:B------:R-:W1:Y:S01]  /*65a0*/  LDC.64 R78, c[0x0][0xcb0] ;  /* 0x00032c00ff4e7b82 */ /* 0x000e620000000a00 */
[----:B------:R-:W-:Y:S01]  /*65b0*/  UMOV UR54, 0x1 ;  /* 0x0000000100367882 */ /* 0x000fe20000000000 */
[----:B------:R-:W-:Y:S01]  /*65c0*/  UMOV UR46, URZ ;  /* 0x000000ff002e7c82 */ /* 0x000fe20008000000 */
[----:B------:R-:W-:Y:S01]  /*65d0*/  UIADD3 UR4, UPT, UPT, UR47, 0x200, URZ ;  /* 0x000002002f047890 */ /* 0x000fe2000fffe0ff */
[----:B------:R-:W1:Y:S04]  /*65e0*/  LDCU UR42, c[0x0][0xf0c] ;  /* 0x0001e180ff2a77ac */ /* 0x000e680008000800 */
[----:B------:R-:W4:Y:S01]  /*65f0*/  LDS R0, [UR47+0x160] ;  /* 0x0001602fff007984 */ /* 0x000f220008000800 */
[----:B------:R-:W1:Y:S01]  /*6600*/  LDC.64 R76, c[0x0][0xca8] ;  /* 0x00032a00ff4c7b82 */ /* 0x000e620000000a00 */
[----:B------:R-:W-:Y:S01]  /*6610*/  LEA R100, R100, UR4, 0x1 ;  /* 0x0000000464647c11 */ /* 0x000fe2000f8e08ff */
[----:B------:R-:W1:Y:S01]  /*6620*/  LDCU UR38, c[0x0][0xf30] ;  /* 0x0001e600ff2677ac */ /* 0x000e620008000800 */
[----:B------:R-:W1:Y:S01]  /*6630*/  LDCU.64 UR60, c[0x0][0xc88] ;  /* 0x00019100ff3c77ac */ /* 0x000e620008000a00 */
[----:B------:R-:W1:Y:S01]  /*6640*/  LDCU.64 UR40, c[0x0][0xf28] ;  /* 0x0001e500ff2877ac */ /* 0x000e620008000a00 */
[----:B------:R-:W1:Y:S01]  /*6650*/  LDCU.128 UR56, c[0x0][0xf10] ;  /* 0x0001e200ff3877ac */ /* 0x000e620008000c00 */
[----:B------:R-:W1:Y:S01]  /*6660*/  LDCU UR55, c[0x0][0x374] ;  /* 0x00006e80ff3777ac */ /* 0x000e620008000800 */
[----:B------:R-:W-:Y:S01]  /*6670*/  UMOV UR53, URZ ;  /* 0x000000ff00357c82 */ /* 0x000fe20008000000 */
[----:B------:R-:W-:Y:S01]  /*6680*/  UMOV UR52, URZ ;  /* 0x000000ff00347c82 */ /* 0x000fe20008000000 */
[----:B----4-:R-:W-:-:S02]  /*6690*/  IMAD.IADD R37, R0, 0x1, R37 ;  /* 0x0000000100257824 */ /* 0x010fc400078e0225 */
[----:B--23--:R-:W-:-:S07]  /*66a0*/  IMAD.U32 R0, RZ, RZ, UR4 ;  /* 0x00000004ff007e24 */ /* 0x00cfce000f8e00ff */
.L_x_138:
[C---:B------:R-:W-:Y:S02]  /*66b0*/  LEA R3, R94.reuse, UR47, 0x3 ;  /* 0x0000002f5e037c11 */ /* 0x040fe4000f8e18ff */
[----:B------:R-:W-:Y:S02]  /*66c0*/  SHF.L.U32 R0, R97, 0x1f, RZ ;  /* 0x0000001f61007819 */ /* 0x000fe400000006ff */
[----:B------:R-:W-:Y:S02]  /*66d0*/  LEA R5, R94, UR47, 0x4 ;  /* 0x0000002f5e057c11 */ /* 0x000fe4000f8e20ff */
[----:B------:R-:W2:Y:S02]  /*66e0*/  SYNCS.PHASECHK.TRANS64.TRYWAIT P0, [R3+URZ+0xd0], R0 ;  /* 0x0000d000030075a7 */ /* 0x000ea400080011ff */
[----:B-12---:R-:W-:Y:S05]  /*66f0*/  @!P0 BRA `(.L_x_108) ;  /* 0x0000003400808947 */ /* 0x006fea0003800000 */
.L_x_189:
[----:B------:R-:W3:Y:S01]  /*6700*/  LDS.128 R4, [R5+0x140] ;  /* 0x0001400005047984 */ /* 0x000ee20000000c00 */
[----:B------:R-:W-:Y:S01]  /*6710*/  UISETP.GE.AND UP0, UPT, UR39, 0x1, UPT ;  /* 0x000000012700788c */ /* 0x000fe2000bf06270 */
[----:B------:R-:W-:Y:S01]  /*6720*/  @!PT LDS RZ, [RZ] ;  /* 0x00000000fffff984 */ /* 0x000fe20000000800 */
[----:B------:R-:W-:Y:S01]  /*6730*/  @!PT LDS RZ, [RZ] ;  /* 0x00000000fffff984 */ /* 0x000fe20000000800 */
[----:B------:R-:W-:Y:S01]  /*6740*/  @!PT LDS RZ, [RZ] ;  /* 0x00000000fffff984 */ /* 0x000fe20000000800 */
[----:B------:R-:W-:Y:S01]  /*6750*/  @!PT LDS RZ, [RZ] ;  /* 0x00000000fffff984 */ /* 0x000fe20000000800 */
[----:B------:R4:W-:Y:S06]  /*6760*/  MEMBAR.ALL.CTA ;  /* 0x0000000000007992 */ /* 0x0009ec0000008000 */
[----:B----4-:R-:W4:Y:S01]  /*6770*/  FENCE.VIEW.ASYNC.S ;  /* 0x00000000000073c6 */ /* 0x010f220000000000 */
[----:B---3--:R-:W-:Y:S11]  /*6780*/  LOP3.LUT P0, RZ, R6, 0x1, RZ, 0xc0, !PT ;  /* 0x0000000106ff7812 */ /* 0x008ff6000780c0ff */
[----:B------:R-:W-:Y:S02]  /*6790*/  @!UPT UIADD3 URZ, UPT, UPT, URZ, URZ, URZ ;  /* 0x000000fffffff290 */ /* 0x000fe4000fffe0ff */
[----:B----4-:R-:W-:Y:S01]  /*67a0*/  VOTEU.ANY UP1, P0 ;  /* 0x0000000000ff7886 */ /* 0x010fe20000020100 */
[----:B------:R-:W-:Y:S01]  /*67b0*/  PLOP3.LUT P0, PT, PT, PT, UP1, 0x80, 0x8 ;  /* 0x000000000008781c */ /* 0x000fe20003f0f018 */
[----:B------:R-:W-:Y:S06]  /*67c0*/  UP2UR UR4, UPR, URZ, 0x2 ;  /* 0x00000002ff047883 */ /* 0x000fec0008000000 */
[----:B------:R-:W-:Y:S06]  /*67d0*/  IMAD.U32 R102, RZ, RZ, UR4 ;  /* 0x00000004ff667e24 */ /* 0x000fec000f8e00ff */
[----:B--2---:R-:W-:Y:S02]  /*67e0*/  @P0 SHF.R.U32.HI R0, RZ, 0x10, R5 ;  /* 0x00000010ff000819 */ /* 0x004fe40000011605 */
        /* <DEDUP_REMOVED lines=12> */
[----:B------:R-:W3:Y:S01]  /*68b0*/  LDCU UR12, c[0x0][0xf20] ;  /* 0x0001e400ff0c77ac */ /* 0x000ee20008000800 */
[----:B-1----:R-:W-:Y:S02]  /*68c0*/  UIMAD.WIDE.U32 UR4, UR55, UR59, URZ ;  /* 0x0000003b370472a5 */ /* 0x002fe4000f8e00ff */
[----:B------:R-:W-:Y:S02]  /*68d0*/  UIMAD.WIDE.U32 UR6, UR62, UR56, URZ ;  /* 0x000000383e0672a5 */ /* 0x000fe4000f8e00ff */
[----:B------:R-:W-:Y:S02]  /*68e0*/  UISETP.NE.AND UP0, UPT, UR58, 0x1, UPT ;  /* 0x000000013a00788c */ /* 0x000fe4000bf05270 */
[----:B------:R-:W-:Y:S02]  /*68f0*/  UIMAD.WIDE.U32 UR8, UR36, UR59, URZ ;  /* 0x0000003b240872a5 */ /* 0x000fe4000f8e00ff */
[----:B------:R-:W-:Y:S02]  /*6900*/  UIMAD.WIDE.U32 UR10, UR37, UR56, URZ ;  /* 0x00000038250a72a5 */ /* 0x000fe4000f8e00ff */
[----:B------:R-:W-:Y:S02]  /*6910*/  UISETP.NE.AND UP1, UPT, UR42, 0x1, UPT ;  /* 0x000000012a00788c */ /* 0x000fe4000bf25270 */
[----:B------:R-:W-:Y:S01]  /*6920*/  UISETP.NE.AND UP2, UPT, UR39, 0x1, UPT ;  /* 0x000000012700788c */ /* 0x000fe2000bf45270 */
[----:B------:R-:W-:Y:S02]  /*6930*/  UMOV UR4, UR5 ;  /* 0x0000000500047c82 */ /* 0x000fe40008000000 */
[----:B---3--:R-:W-:Y:S03]  /*6940*/  USHF.R.U32.HI UR5, URZ, UR12, UR4 ;  /* 0x0000000cff057299 */ /* 0x008fe60008011604 */
[----:B------:R-:W-:Y:S02]  /*6950*/  UMOV UR4, UR7 ;  /* 0x0000000700047c82 */ /* 0x000fe40008000000 */
[----:B------:R-:W-:Y:S02]  /*6960*/  USHF.R.U32.HI UR7, URZ, UR57, UR4 ;  /* 0x00000039ff077299 */ /* 0x000fe40008011604 */
[----:B------:R-:W-:Y:S02]  /*6970*/  USEL UR4, UR55, UR5, !UP0 ;  /* 0x0000000537047287 */ /* 0x000fe4000c000000 */
[----:B------:R-:W-:Y:S01]  /*6980*/  USEL UR7, UR62, UR7, !UP1 ;  /* 0x000000073e077287 */ /* 0x000fe2000c800000 */
[----:B------:R-:W-:Y:S01]  /*6990*/  UMOV UR5, UR9 ;  /* 0x0000000900057c82 */ /* 0x000fe20008000000 */
[----:B------:R-:W-:Y:S02]  /*69a0*/  UIMAD.WIDE.U32 UR8, UR4, UR40, URZ ;  /* 0x00000028040872a5 */ /* 0x000fe4000f8e00ff */
[----:B------:R-:W-:Y:S03]  /*69b0*/  USHF.R.U32.HI UR6, URZ, UR12, UR5 ;  /* 0x0000000cff067299 */ /* 0x000fe60008011605 */
[----:B------:R-:W-:Y:S01]  /*69c0*/  UMOV UR5, UR11 ;  /* 0x0000000b00057c82 */ /* 0x000fe20008000000 */
[----:B------:R-:W-:Y:S02]  /*69d0*/  UIMAD.WIDE.U32 UR10, UR7, UR40, URZ ;  /* 0x00000028070a72a5 */ /* 0x000fe4000f8e00ff */
[----:B------:R-:W-:Y:S02]  /*69e0*/  USHF.R.U32.HI UR12, URZ, UR57, UR5 ;  /* 0x00000039ff0c7299 */ /* 0x000fe40008011605 */
[----:B------:R-:W-:Y:S01]  /*69f0*/  USEL UR6, UR36, UR6, !UP0 ;  /* 0x0000000624067287 */ /* 0x000fe2000c000000 */
[----:B------:R-:W-:Y:S02]  /*6a00*/  UMOV UR5, UR9 ;  /* 0x0000000900057c82 */ /* 0x000fe40008000000 */
[----:B------:R-:W-:Y:S01]  /*6a10*/  UMOV UR10, UR11 ;  /* 0x0000000b000a7c82 */ /* 0x000fe20008000000 */
[----:B------:R-:W-:Y:S02]  /*6a20*/  @UP2 USHF.R.U32.HI UR4, URZ, UR41, UR5 ;  /* 0x00000029ff042299 */ /* 0x000fe40008011605 */
[----:B------:R-:W-:Y:S02]  /*6a30*/  @UP2 USHF.R.U32.HI UR7, URZ, UR41, UR10 ;  /* 0x00000029ff072299 */ /* 0x000fe4000801160a */
[----:B------:R-:W-:Y:S02]  /*6a40*/  UIMAD UR4, UR39, UR4, URZ ;  /* 0x00000004270472a4 */ /* 0x000fe4000f8e02ff */
[----:B------:R-:W-:Y:S02]  /*6a50*/  UIMAD.WIDE.U32 UR10, UR6, UR40, URZ ;  /* 0x00000028060a72a5 */ /* 0x000fe4000f8e00ff */
[----:B------:R-:W-:Y:S02]  /*6a60*/  USEL UR5, UR37, UR12, !UP1 ;  /* 0x0000000c25057287 */ /* 0x000fe4000c800000 */
[----:B------:R-:W-:Y:S02]  /*6a70*/  UIMAD UR8, UR39, UR7, URZ ;  /* 0x00000007270872a4 */ /* 0x000fe4000f8e02ff */
[----:B------:R-:W-:Y:S03]  /*6a80*/  UISETP.GE.AND UP0, UPT, UR6, UR4, UPT ;  /* 0x000000040600728c */ /* 0x000fe6000bf06270 */
[----:B------:R-:W-:Y:S01]  /*6a90*/  UMOV UR4, UR11 ;  /* 0x0000000b00047c82 */ /* 0x000fe20008000000 */
[----:B------:R-:W-:Y:S02]  /*6aa0*/  UISETP.GE.OR UP0, UPT, UR5, UR8, UP0 ;  /* 0x000000080500728c */ /* 0x000fe40008706670 */
[----:B------:R-:W-:Y:S02]  /*6ab0*/  USHF.R.U32.HI UR4, URZ, UR41, UR4 ;  /* 0x00000029ff047299 */ /* 0x000fe40008011604 */
[----:B------:R-:W-:Y:S02]  /*6ac0*/  UIMAD.WIDE.U32 UR8, UR5, UR40, URZ ;  /* 0x00000028050872a5 */ /* 0x000fe4000f8e00ff */
[----:B------:R-:W-:Y:S02]  /*6ad0*/  USEL UR11, UR6, UR4, !UP2 ;  /* 0x00000004060b7287 */ /* 0x000fe4000d000000 */
[----:B------:R-:W-:Y:S02]  /*6ae0*/  UIADD3 UR8, UPT, UPT, -UR5, URZ, URZ ;  /* 0x000000ff05087290 */ /* 0x000fe4000fffe1ff */
[----:B------:R-:W-:Y:S01]  /*6af0*/  UIADD3 UR10, UPT, UPT, -UR11, URZ, URZ ;  /* 0x000000ff0b0a7290 */ /* 0x000fe2000fffe1ff */
[----:B------:R-:W-:Y:S01]  /*6b00*/  @!UP0 UMOV UR4, UR9 ;  /* 0x0000000900048c82 */ /* 0x000fe20008000000 */
[----:B------:R-:W-:Y:S02]  /*6b10*/  UIADD3 UR9, UPT, UPT, -UR6, URZ, URZ ;  /* 0x000000ff06097290 */ /* 0x000fe4000fffe1ff */
[----:B------:R-:W-:Y:S02]  /*6b20*/  @!UP0 USHF.R.U32.HI UR4, URZ, UR41, UR4 ;  /* 0x00000029ff048299 */ /* 0x000fe40008011604 */
[----:B------:R-:W-:Y:S02]  /*6b30*/  UIMAD UR10, UR39, UR10, UR6 ;  /* 0x0000000a270a72a4 */ /* 0x000fe4000f8e0206 */
[----:B------:R-:W-:Y:S04]  /*6b40*/  @!UP0 USEL UR4, UR5, UR4, !UP2 ;  /* 0x0000000405048287 */ /* 0x000fe8000d000000 */
[----:B------:R-:W-:Y:S02]  /*6b50*/  @!UP0 UIMAD UR10, UR7, UR10, UR4 ;  /* 0x0000000a070a82a4 */ /* 0x000fe4000f8e0204 */
[----:B------:R-:W-:Y:S02]  /*6b60*/  @!UP0 UIADD3 UR11, UPT, UPT, UR11, -UR4, URZ ;  /* 0x800000040b0b8290 */ /* 0x000fe4000fffe0ff */
[----:B------:R-:W-:Y:S02]  /*6b70*/  UIMAD UR7, UR42, UR8, UR37 ;  /* 0x000000082a0772a4 */ /* 0x000fe4000f8e0225 */
[----:B------:R-:W-:Y:S02]  /*6b80*/  @!UP0 UIMAD UR6, UR11, UR39, UR5 ;  /* 0x000000270b0682a4 */ /* 0x000fe4000f8e0205 */
[----:B------:R-:W-:Y:S01]  /*6b90*/  UIMAD UR4, UR58, UR9, UR36 ;  /* 0x000000093a0472a4 */ /* 0x000fe2000f8e0224 */
[----:B------:R-:W-:Y:S02]  /*6ba0*/  @!UP0 UMOV UR5, UR10 ;  /* 0x0000000a00058c82 */ /* 0x000fe40008000000 */
[----:B------:R-:W-:Y:S02]  /*6bb0*/  UIMAD UR37, UR5, UR42, UR7 ;  /* 0x0000002a052572a4 */ /* 0x000fe4000f8e0207 */
[----:B------:R-:W-:Y:S11]  /*6bc0*/  UIMAD UR36, UR6, UR58, UR4 ;  /* 0x0000003a062472a4 */ /* 0x000ff6000f8e0204 */
[----:B------:R-:W-:Y:S01]  /*6bd0*/  @!UPT UIADD3 URZ, UPT, UPT, URZ, URZ, URZ ;  /* 0x000000fffffff290 */ /* 0x000fe2000fffe0ff */
.L_x_109:
[----:B-1----:R-:W-:Y:S01]  /*6be0*/  UISETP.NE.AND UP0, UPT, UR38, 0x1, UPT ;  /* 0x000000012600788c */ /* 0x002fe2000bf05270 */
[----:B------:R-:W-:Y:S01]  /*6bf0*/  IADD3 R94, PT, PT, R94, 0x1, RZ ;  /* 0x000000015e5e7810 */ /* 0x000fe20007ffe0ff */
[----:B------:R-:W-:Y:S02]  /*6c00*/  UIADD3 UR11, UPT, UPT, UR47, 0x200, URZ ;  /* 0x000002002f0b7890 */ /* 0x000fe4000fffe0ff */
[----:B------:R-:W-:Y:S02]  /*6c10*/  USHF.L.U32 UR50, UR27, 0x7, URZ ;  /* 0x000000071b327899 */ /* 0x000fe400080006ff */
[----:B------:R-:W-:Y:S05]  /*6c20*/  USHF.L.U32 UR49, UR25, 0x6, URZ ;  /* 0x0000000619317899 */ /* 0x000fea00080006ff */
[----:B------:R-:W1:Y:S01]  /*6c30*/  @!UP0 LDCU.128 UR12, c[0x0][0xf10] ;  /* 0x0001e200ff0c87ac */ /* 0x000e620008000c00 */
[----:B------:R-:W3:Y:S01]  /*6c40*/  @!UP0 LDCU UR5, c[0x0][0xf0c] ;  /* 0x0001e180ff0587ac */ /* 0x000ee20008000800 */
[----:B------:R-:W4:Y:S01]  /*6c50*/  @!UP0 LDCU UR10, c[0x0][0xf20] ;  /* 0x0001e400ff0a87ac */ /* 0x000f220008000800 */
[----:B-1----:R-:W-:Y:S02]  /*6c60*/  UIMAD.WIDE.U32 UR8, UR37, UR12, URZ ;  /* 0x0000000c250872a5 */ /* 0x002fe4000f8e00ff */
[----:B------:R-:W-:Y:S02]  /*6c70*/  UIMAD.WIDE.U32 UR6, UR36, UR15, URZ ;  /* 0x0000000f240672a5 */ /* 0x000fe4000f8e00ff */
[----:B------:R-:W-:Y:S03]  /*6c80*/  @!UP0 UISETP.NE.AND UP1, UPT, UR14, 0x1, UPT ;  /* 0x000000010e00888c */ /* 0x000fe6000bf25270 */
[----:B------:R-:W-:Y:S01]  /*6c90*/  @!UP0 UMOV UR4, UR9 ;  /* 0x0000000900048c82 */ /* 0x000fe20008000000 */
[----:B---3--:R-:W-:Y:S02]  /*6ca0*/  @!UP0 UISETP.NE.AND UP2, UPT, UR5, 0x1, UPT ;  /* 0x000000010500888c */ /* 0x008fe4000bf45270 */
[----:B------:R-:W-:Y:S01]  /*6cb0*/  @!UP0 USHF.R.U32.HI UR4, URZ, UR13, UR4 ;  /* 0x0000000dff048299 */ /* 0x000fe20008011604 */
[----:B------:R-:W-:Y:S02]  /*6cc0*/  @!UP0 UMOV UR6, UR7 ;  /* 0x0000000700068c82 */ /* 0x000fe40008000000 */
[----:B----4-:R-:W-:Y:S02]  /*6cd0*/  @!UP0 USHF.R.U32.HI UR6, URZ, UR10, UR6 ;  /* 0x0000000aff068299 */ /* 0x010fe40008011606 */
[----:B------:R-:W-:Y:S02]  /*6ce0*/  @!UP0 USEL UR7, UR37, UR4, !UP2 ;  /* 0x0000000425078287 */ /* 0x000fe4000d000000 */
[----:B------:R-:W-:Y:S04]  /*6cf0*/  @!UP0 USEL UR6, UR36, UR6, !UP1 ;  /* 0x0000000624068287 */ /* 0x000fe8000c800000 */
[----:B------:R-:W-:Y:S02]  /*6d00*/  @!UP0 UIADD3 UR4, UPT, UPT, -UR7, UR6, URZ ;  /* 0x0000000607048290 */ /* 0x000fe4000fffe1ff */
[----:B------:R-:W-:Y:S02]  /*6d10*/  @!UP0 UIADD3 UR6, UPT, UPT, UR7, -UR6, URZ ;  /* 0x8000000607068290 */ /* 0x000fe4000fffe0ff */
[----:B------:R-:W-:Y:S02]  /*6d20*/  @!UP0 UIMAD UR37, UR4, UR5, UR37 ;  /* 0x00000005042582a4 */ /* 0x000fe4000f8e0225 */
[----:B------:R-:W-:Y:S02]  /*6d30*/  @!UP0 UIMAD UR36, UR6, UR14, UR36 ;  /* 0x0000000e062482a4 */ /* 0x000fe4000f8e0224 */
[----:B------:R-:W-:Y:S09]  /*6d40*/  ULOP3.LUT UP0, URZ, UR11, 0x1b0, URZ, 0xc0, !UPT ;  /* 0x000001b00bff7892 */ /* 0x000ff2000f80c0ff */
[----:B------:R-:W-:Y:S05]  /*6d50*/  BRA.U !UP0, `(.L_x_110) ;  /* 0x00000001087c7547 */ /* 0x000fea000b800000 */
[----:B------:R-:W1:Y:S01]  /*6d60*/  LDCU.64 UR8, c[0x4][0x80] ;  /* 0x01001000ff0877ac */ /* 0x000e620008000a00 */
[----:B------:R-:W-:Y:S01]  /*6d70*/  MOV R2, 0x0 ;  /* 0x0000000000027802 */ /* 0x000fe20000000f00 */
[----:B------:R-:W-:Y:S02]  /*6d80*/  HFMA2 R12, -RZ, RZ, 0, 5.9604644775390625e-08 ;  /* 0x00000001ff0c7431 */ /* 0x000fe400000001ff */
[----:B------:R-:W-:Y:S01]  /*6d90*/  IMAD.MOV.U32 R8, RZ, RZ, 0x70 ;  /* 0x00000070ff087424 */ /* 0x000fe200078e00ff */
[----:B------:R3:W4:Y:S01]  /*6da0*/  LDC.64 R14, c[0x4][R2] ;  /* 0x01000000020e7b82 */ /* 0x0007220000000a00 */
[----:B------:R-:W2:Y:S01]  /*6db0*/  LDCU.64 UR6, c[0x4][0x88] ;  /* 0x01001100ff0677ac */ /* 0x000ea20008000a00 */
[----:B------:R-:W-:Y:S01]  /*6dc0*/  IMAD.MOV.U32 R13, RZ, RZ, RZ ;  /* 0x000000ffff0d7224 */ /* 0x000fe200078e00ff */
[----:B------:R-:W2:Y:S01]  /*6dd0*/  LDCU.64 UR4, c[0x4][0x8] ;  /* 0x01000100ff0477ac */ /* 0x000ea20008000a00 */
[----:B-1----:R-:W-:Y:S01]  /*6de0*/  MOV R5, UR9 ;  /* 0x0000000900057c02 */ /* 0x002fe20008000f00 */
[----:B------:R-:W-:Y:S01]  /*6df0*/  IMAD.U32 R4, RZ, RZ, UR8 ;  /* 0x00000008ff047e24 */ /* 0x000fe2000f8e00ff */
[----:B--2---:R-:W-:Y:S01]  /*6e00*/  MOV R7, UR7 ;  /* 0x0000000700077c02 */ /* 0x004fe20008000f00 */
[----:B------:R-:W-:Y:S01]  /*6e10*/  IMAD.U32 R6, RZ, RZ, UR6 ;  /* 0x00000006ff067e24 */ /* 0x000fe2000f8e00ff */
[----:B------:R-:W-:Y:S01]  /*6e20*/  MOV R11, UR5 ;  /* 0x00000005000b7c02 */ /* 0x000fe20008000f00 */
[----:B------:R-:W-:Y:S02]  /*6e30*/  IMAD.U32 R10, RZ, RZ, UR4 ;  /* 0x00000004ff0a7e24 */ /* 0x000fe4000f8e00ff */
[----:B------:R-:W-:Y:S07]  /*6e40*/  LEPC R20, `(.L_x_111) ;  /* 0x000000001014794e */ /* 0x000fee0000000000 */
[----:B---345:R-:W-:Y:S05]  /*6e50*/  CALL.ABS.NOINC R14 ;  /* 0x000000000e007343 */ /* 0x038fea0003c00000 */
.L_x_111:
[----:B------:R-:W1:Y:S01]  /*6e60*/  LDCU.64 UR8, c[0x4][0x80] ;  /* 0x01001000ff0877ac */ /* 0x000e620008000a00 */
[----:B------:R-:W2:Y:S01]  /*6e70*/  LDC.64 R2, c[0x4][R2] ;  /* 0x0100000002027b82 */ /* 0x000ea20000000a00 */
[----:B------:R-:W-:Y:S02]  /*6e80*/  HFMA2 R12, -RZ, RZ, 0, 5.9604644775390625e-08 ;  /* 0x00000001ff0c7431 */ /* 0x000fe400000001ff */
[----:B------:R-:W-:Y:S02]  /*6e90*/  IMAD.MOV.U32 R8, RZ, RZ, 0x70 ;  /* 0x00000070ff087424 */ /* 0x000fe400078e00ff */
[----:B------:R-:W-:Y:S01]  /*6ea0*/  IMAD.MOV.U32 R13, RZ, RZ, RZ ;  /* 0x000000ffff0d7224 */ /* 0x000fe200078e00ff */
[----:B------:R-:W3:Y:S01]  /*6eb0*/  LDCU.64 UR6, c[0x4][0x88] ;  /* 0x01001100ff0677ac */ /* 0x000ee20008000a00 */
[----:B------:R-:W4:Y:S01]  /*6ec0*/  LDCU.64 UR4, c[0x4][0x8] ;  /* 0x01000100ff0477ac */ /* 0x000f220008000a00 */
[----:B-1----:R-:W-:Y:S02]  /*6ed0*/  MOV R4, UR8 ;  /* 0x0000000800047c02 */ /* 0x002fe40008000f00 */
[----:B------:R-:W-:Y:S02]  /*6ee0*/  MOV R5, UR9 ;  /* 0x0000000900057c02 */ /* 0x000fe40008000f00 */
[----:B---3--:R-:W-:Y:S01]  /*6ef0*/  MOV R7, UR7 ;  /* 0x0000000700077c02 */ /* 0x008fe20008000f00 */
[----:B------:R-:W-:Y:S01]  /*6f00*/  IMAD.U32 R6, RZ, RZ, UR6 ;  /* 0x00000006ff067e24 */ /* 0x000fe2000f8e00ff */
[----:B----4-:R-:W-:Y:S01]  /*6f10*/  MOV R11, UR5 ;  /* 0x00000005000b7c02 */ /* 0x010fe20008000f00 */
[----:B------:R-:W-:Y:S02]  /*6f20*/  IMAD.U32 R10, RZ, RZ, UR4 ;  /* 0x00000004ff0a7e24 */ /* 0x000fe4000f8e00ff */
[----:B------:R-:W-:Y:S07]  /*6f30*/  LEPC R20, `(.L_x_110) ;  /* 0x000000001014794e */ /* 0x000fee0000000000 */
[----:B--2---:R-:W-:Y:S05]  /*6f40*/  CALL.ABS.NOINC R2 ;  /* 0x0000000002007343 */ /* 0x004fea0003c00000 */
.L_x_110:
[----:B------:R-:W-:Y:S02]  /*6f50*/  ISETP.NE.U32.AND P0, PT, RZ, UR60, PT ;  /* 0x0000003cff007c0c */ /* 0x000fe4000bf05070 */
[C---:B------:R-:W-:Y:S02]  /*6f60*/  ISETP.NE.U32.AND P1, PT, R82.reuse, RZ, PT ;  /* 0x000000ff5200720c */ /* 0x040fe40003f25070 */
[----:B------:R-:W-:Y:S02]  /*6f70*/  ISETP.NE.U32.AND P4, PT, R82, RZ, PT ;  /* 0x000000ff5200720c */ /* 0x000fe40003f85070 */
[----:B------:R-:W-:Y:S02]  /*6f80*/  ISETP.NE.AND.EX P0, PT, RZ, UR61, PT, P0 ;  /* 0x0000003dff007c0c */ /* 0x000fe4000bf05300 */
[C---:B------:R-:W-:Y:S02]  /*6f90*/  ISETP.NE.AND.EX P1, PT, R83.reuse, RZ, PT, P1 ;  /* 0x000000ff5300720c */ /* 0x040fe40003f25310 */
[----:B------:R-:W-:Y:S02]  /*6fa0*/  ISETP.NE.AND.EX P4, PT, R83, RZ, P0, P4 ;  /* 0x000000ff5300720c */ /* 0x000fe40000785340 */
[----:B------:R-:W-:Y:S02]  /*6fb0*/  ISETP.NE.U32.AND P5, PT, R78, RZ, PT ;  /* 0x000000ff4e00720c */ /* 0x000fe40003fa5070 */
[----:B------:R-:W-:Y:S02]  /*6fc0*/  ISETP.NE.U32.AND P3, PT, RZ, UR60, PT ;  /* 0x0000003cff007c0c */ /* 0x000fe4000bf65070 */
[----:B------:R-:W-:Y:S02]  /*6fd0*/  PLOP3.LUT P2, PT, PT, PT, PT, 0x8, 0x80 ;  /* 0x000000000080781c */ /* 0x000fe40003f4e170 */
[----:B------:R-:W-:Y:S02]  /*6fe0*/  ISETP.NE.AND.EX P5, PT, R79, RZ, PT, P5 ;  /* 0x000000ff4f00720c */ /* 0x000fe40003fa5350 */
[----:B------:R-:W-:Y:S03]  /*6ff0*/  ISETP.NE.AND.EX P3, PT, RZ, UR61, PT, P3 ;  /* 0x0000003dff007c0c */ /* 0x000fe6000bf65330 */
[----:B------:R-:W-:Y:S01]  /*7000*/  @!P4 PLOP3.LUT P2, PT, P1, PT, PT, 0x80, 0x8 ;  /* 0x000000000008c81c */ /* 0x000fe20000f4f070 */
[----:B------:R-:W-:Y:S01]  /*7010*/  @!UPT UIADD3 URZ, UPT, UPT, URZ, URZ, URZ ;  /* 0x000000fffffff290 */ /* 0x000fe2000fffe0ff */
[----:B------:R-:W-:Y:S11]  /*7020*/  @!P1 BRA `(.L_x_112) ;  /* 0x0000000000309947 */ /* 0x000ff60003800000 */
[----:B------:R-:W-:Y:S01]  /*7030*/  ISETP.NE.U32.AND P0, PT, R80, RZ, PT ;  /* 0x000000ff5000720c */ /* 0x000fe20003f05070 */
[----:B------:R-:W1:Y:S01]  /*7040*/  LDCU.64 UR4, c[0x0][0x358] ;  /* 0x00006b00ff0477ac */ /* 0x000e620008000a00 */
[----:B------:R-:W-:Y:S02]  /*7050*/  IMAD.MOV.U32 R88, RZ, RZ, 0x1 ;  /* 0x00000001ff587424 */ /* 0x000fe400078e00ff */
[----:B------:R-:W-:Y:S11]  /*7060*/  ISETP.NE.AND.EX P0, PT, R81, RZ, PT, P0 ;  /* 0x000000ff5100720c */ /* 0x000ff60003f05300 */
[----:B------:R-:W-:Y:S02]  /*7070*/  @!UPT UIADD3 URZ, UPT, UPT, URZ, URZ, URZ ;  /* 0x000000fffffff290 */ /* 0x000fe4000fffe0ff */
[----:B------:R-:W3:Y:S01]  /*7080*/  @P0 LDC.64 R2, c[0x0][0xc88] ;  /* 0x00032200ff020b82 */ /* 0x000ee20000000a00 */
[----:B--2---:R-:W-:Y:S04]  /*7090*/  @P0 IMAD R0, R82, UR44, RZ ;  /* 0x0000002c52000c24 */ /* 0x004fe8000f8e02ff */
[----:B---3--:R-:W-:Y:S04]  /*70a0*/  @P0 IMAD.WIDE R2, R0, 0x4, R2 ;  /* 0x0000000400020825 */ /* 0x008fe800078e0202 */
[----:B------:R-:W-:Y:S01]  /*70b0*/  HFMA2 R0, -RZ, RZ, 0, 5.9604644775390625e-08 ;  /* 0x00000001ff007431 */ /* 0x000fe200000001ff */
[----:B-1---5:R1:W5:Y:S04]  /*70c0*/  @P0 LDG.E R41, desc[UR4][R2.64] ;  /* 0x0000000402290981 */ /* 0x022368000c1e1900 */
[----:B------:R-:W-:Y:S01]  /*70d0*/  @!P0 PRMT R88, R0, 0x7610, R88 ;  /* 0x0000761000588816 */ /* 0x000fe20000000058 */
[----:B-1----:R-:W3:Y:S06]  /*70e0*/  @!P0 LDC R41, c[0x0][0xc80] ;  /* 0x00032000ff298b82 */ /* 0x002eec0000000800 */
.L_x_112:
[----:B------:R-:W-:Y:S05]  /*70f0*/  @!P5 BRA `(.L_x_113) ;  /* 0x000000000024d947 */ /* 0x000fea0003800000 */
[----:B------:R-:W-:Y:S01]  /*7100*/  ISETP.NE.U32.AND P0, PT, R76, RZ, PT ;  /* 0x000000ff4c00720c */ /* 0x000fe20003f05070 */
[----:B------:R-:W1:Y:S03]  /*7110*/  LDCU.64 UR4, c[0x0][0x358] ;  /* 0x00006b00ff0477ac */ /* 0x000e660008000a00 */
[----:B------:R-:W-:Y:S11]  /*7120*/  ISETP.NE.AND.EX P0, PT, R77, RZ, PT, P0 ;  /* 0x000000ff4d00720c */ /* 0x000ff60003f05300 */
[----:B------:R-:W-:Y:S02]  /*7130*/  @!UPT UIADD3 URZ, UPT, UPT, URZ, URZ, URZ ;  /* 0x000000fffffff290 */ /* 0x000fe4000fffe0ff */
[----:B------:R-:W4:Y:S01]  /*7140*/  @P0 LDC.64 R2, c[0x0][0xca8] ;  /* 0x00032a00ff020b82 */ /* 0x000f220000000a00 */
[----:B--2---:R-:W-:Y:S04]  /*7150*/  @P0 IMAD R0, R78, UR44, RZ ;  /* 0x0000002c4e000c24 */ /* 0x004fe8000f8e02ff */
[----:B----4-:R-:W-:Y:S05]  /*7160*/  @P0 IMAD.WIDE R2, R0, 0x4, R2 ;  /* 0x0000000400020825 */ /* 0x010fea00078e0202 */
[----:B-1---5:R1:W5:Y:S02]  /*7170*/  @P0 LDG.E R38, desc[UR4][R2.64] ;  /* 0x0000000402260981 */ /* 0x022364000c1e1900 */
[----:B-1----:R-:W4:Y:S02]  /*7180*/  @!P0 LDC R38, c[0x0][0xca0] ;  /* 0x00032800ff268b82 */ /* 0x002f240000000800 */
.L_x_113:
[----:B---3-5:R-:W-:Y:S01]  /*7190*/  FSETP.NEU.AND P0, PT, R41, RZ, PT ;  /* 0x000000ff2900720b */ /* 0x028fe20003f0d000 */
[----:B------:R-:W-:Y:S01]  /*71a0*/  ULOP3.LUT UR4, UR54, 0x1, URZ, 0x3c, !UPT ;  /* 0x0000000136047892 */ /* 0x000fe2000f8e3cff */
[----:B------:R-:W-:Y:S01]  /*71b0*/  SEL R5, RZ, 0xffffffff, P3 ;  /* 0xffffffffff057807 */ /* 0x000fe20001800000 */
[----:B------:R-:W-:Y:S01]  /*71c0*/  IMAD.U32 R109, RZ, RZ, UR46 ;  /* 0x0000002eff6d7e24 */ /* 0x000fe2000f8e00ff */
[----:B------:R-:W-:Y:S01]  /*71d0*/  @!P4 LOP3.LUT P3, RZ, R88, 0xff, RZ, 0xc0, !PT ;  /* 0x000000ff58ffc812 */ /* 0x000fe2000786c0ff */
[----:B------:R-:W-:Y:S01]  /*71e0*/  IMAD.SHL.U32 R85, R96, 0x10, RZ ;  /* 0x0000001060557824 */ /* 0x000fe200078e00ff */
[----:B------:R-:W-:Y:S01]  /*71f0*/  @!P4 SEL R2, RZ, 0xffffffff, P0 ;  /* 0xffffffffff02c807 */ /* 0x000fe20000000000 */
[----:B------:R-:W-:Y:S01]  /*7200*/  IMAD.U32 R110, RZ, RZ, UR4 ;  /* 0x00000004ff6e7e24 */ /* 0x000fe2000f8e00ff */
[----:B------:R-:W-:Y:S01]  /*7210*/  LEA R92, R36, UR47, 0x3 ;  /* 0x0000002f245c7c11 */ /* 0x000fe2000f8e18ff */
[----:B------:R-:W-:Y:S01]  /*7220*/  IMAD.SHL.U32 R109, R109, 0x2000, RZ ;  /* 0x000020006d6d7824 */ /* 0x000fe200078e00ff */
[----:B------:R-:W-:Y:S01]  /*7230*/  @P2 SEL R2, R5, R2, !P3 ;  /* 0x0000000205022207 */ /* 0x000fe20005800000 */
[----:B------:R-:W-:Y:S01]  /*7240*/  IMAD.SHL.U32 R84, R95, 0x10, RZ ;  /* 0x000000105f547824 */ /* 0x000fe200078e00ff */
[----:B------:R-:W-:Y:S01]  /*7250*/  SHF.L.U32 R3, R98, 0x1f, RZ ;  /* 0x0000001f62037819 */ /* 0x000fe200000006ff */
[----:B------:R-:W-:Y:S01]  /*7260*/  IMAD.IADD R87, R100, 0x1, R109 ;  /* 0x0000000164577824 */ /* 0x000fe200078e026d */
[----:B------:R-:W-:Y:S01]  /*7270*/  @!P4 LOP3.LUT R2, R2, 0x1, RZ, 0xc0, !PT ;  /* 0x000000010202c812 */ /* 0x000fe200078ec0ff */
[----:B------:R-:W-:Y:S01]  /*7280*/  BSSY B1, `(.L_x_114) ;  /* 0x0000038000017945 */ /* 0x000fe20003800000 */
[----:B------:R-:W-:Y:S01]  /*7290*/  IMAD.MOV.U32 R108, RZ, RZ, 0x1 ;  /* 0x00000001ff6c7424 */ /* 0x000fe200078e00ff */
[----:B------:R-:W-:Y:S02]  /*72a0*/  CS2R R74, SRZ ;  /* 0x00000000004a7805 */ /* 0x000fe4000001ff00 */
[----:B------:R-:W-:Y:S01]  /*72b0*/  ISETP.NE.U32.OR P5, PT, R2, 0x1, P4 ;  /* 0x000000010200780c */ /* 0x000fe200027a5470 */
[----:B------:R-:W-:Y:S01]  /*72c0*/  IMAD.U32 R2, RZ, RZ, UR46 ;  /* 0x0000002eff027e24 */ /* 0x000fe2000f8e00ff */
[----:B------:R-:W-:Y:S01]  /*72d0*/  LOP3.LUT P4, R93, R88, 0xff, RZ, 0xc0, !PT ;  /* 0x000000ff585d7812 */ /* 0x000fe2000788c0ff */
[----:B------:R-:W-:Y:S01]  /*72e0*/  IMAD.IADD R86, R87, 0x1, R85 ;  /* 0x0000000157567824 */ /* 0x000fe200078e0255 */
[----:B------:R-:W-:Y:S01]  /*72f0*/  P2R R103, PR, RZ, 0x20 ;  /* 0x00000020ff677803 */ /* 0x000fe20000000000 */
[----:B------:R-:W-:Y:S01]  /*7300*/  IMAD R39, R36, 0x40, R37 ;  /* 0x0000004024277824 */ /* 0x000fe200078e0225 */
[----:B--2---:R-:W-:Y:S01]  /*7310*/  LEA R0, R2, UR47, 0x3 ;  /* 0x0000002f02007c11 */ /* 0x004fe2000f8e18ff */
[----:B------:R-:W-:Y:S01]  /*7320*/  IMAD.U32 R111, RZ, RZ, UR46 ;  /* 0x0000002eff6f7e24 */ /* 0x000fe2000f8e00ff */
[----:B------:R-:W-:Y:S02]  /*7330*/  SEL R2, RZ, 0xffffffff, P0 ;  /* 0xffffffffff027807 */ /* 0x000fe40000000000 */
[----:B------:R-:W-:Y:S02]  /*7340*/  CS2R R72, SRZ ;  /* 0x0000000000487805 */ /* 0x000fe4000001ff00 */
[----:B------:R-:W-:Y:S02]  /*7350*/  CS2R R66, SRZ ;  /* 0x0000000000427805 */ /* 0x000fe4000001ff00 */
[----:B------:R-:W-:Y:S02]  /*7360*/  CS2R R64, SRZ ;  /* 0x0000000000407805 */ /* 0x000fe4000001ff00 */
[----:B------:R-:W-:Y:S02]  /*7370*/  @P1 SEL R2, R5, R2, !P4 ;  /* 0x0000000205021207 */ /* 0x000fe40006000000 */
[----:B------:R-:W-:Y:S02]  /*7380*/  CS2R R58, SRZ ;  /* 0x00000000003a7805 */ /* 0x000fe4000001ff00 */
[----:B------:R-:W-:Y:S02]  /*7390*/  @P5 SHF.L.U32 R7, R110, 0x1f, RZ ;  /* 0x0000001f6e075819 */ /* 0x000fe400000006ff */
[----:B------:R-:W-:Y:S02]  /*73a0*/  CS2R R56, SRZ ;  /* 0x0000000000387805 */ /* 0x000fe4000001ff00 */
[----:B------:R-:W-:Y:S02]  /*73b0*/  LOP3.LUT R2, R2, 0x1, RZ, 0xc0, !PT ;  /* 0x0000000102027812 */ /* 0x000fe400078ec0ff */
[----:B------:R-:W-:Y:S01]  /*73c0*/  CS2R R50, SRZ ;  /* 0x0000000000327805 */ /* 0x000fe2000001ff00 */
[----:B------:R-:W1:Y:S01]  /*73d0*/  @P5 SYNCS.PHASECHK.TRANS64.TRYWAIT P3, [R0+URZ+0x90], R7 ;  /* 0x00009007000055a7 */ /* 0x000e6200080611ff */
[----:B------:R-:W-:Y:S02]  /*73e0*/  CS2R R48, SRZ ;  /* 0x0000000000307805 */ /* 0x000fe4000001ff00 */
[----:B------:R-:W-:Y:S01]  /*73f0*/  ISETP.NE.U32.AND P0, PT, R2, 0x1, PT ;  /* 0x000000010200780c */ /* 0x000fe20003f05070 */
[----:B------:R-:W-:Y:S02]  /*7400*/  IMAD.IADD R47, R87, 0x1, R84 ;  /* 0x00000001572f7824 */ /* 0x000fe400078e0254 */
[----:B------:R-:W-:Y:S01]  /*7410*/  IMAD.IADD R46, R99, 0x1, R86 ;  /* 0x00000001632e7824 */ /* 0x000fe200078e0256 */
[----:B------:R-:W-:Y:S01]  /*7420*/  P2R R112, PR, RZ, 0x1 ;  /* 0x00000001ff707803 */ /* 0x000fe20000000000 */
[----:B------:R2:W3:Y:S01]  /*7430*/  SYNCS.PHASECHK.TRANS64.TRYWAIT P2, [R92+URZ+0xf0], R3 ;  /* 0x0000f0035c0075a7 */ /* 0x0004e200080411ff */
[----:B-1----:R-:W-:Y:S01]  /*7440*/  @P5 SEL R108, RZ, 0x1, !P3 ;  /* 0x00000001ff6c5807 */ /* 0x002fe20005800000 */
[----:B--2---:R-:W-:Y:S06]  /*7450*/  @!P5 BRA `(.L_x_115) ;  /* 0x000000000068d947 */ /* 0x004fec0003800000 */
[----:B------:R-:W-:Y:S01]  /*7460*/  ISETP.NE.AND P0, PT, R108, RZ, PT ;  /* 0x000000ff6c00720c */ /* 0x000fe20003f05270 */
[----:B------:R-:W-:Y:S01]  /*7470*/  BSSY B0, `(.L_x_116) ;  /* 0x000000d000007945 */ /* 0x000fe20003800000 */
[----:B------:R-:W-:Y:S02]  /*7480*/  CS2R R50, SRZ ;  /* 0x0000000000327805 */ /* 0x000fe4000001ff00 */
[----:B------:R-:W-:Y:S02]  /*7490*/  CS2R R48, SRZ ;  /* 0x0000000000307805 */ /* 0x000fe4000001ff00 */
[----:B------:R-:W-:Y:S02]  /*74a0*/  CS2R R58, SRZ ;  /* 0x00000000003a7805 */ /* 0x000fe4000001ff00 */
[----:B------:R-:W-:Y:S02]  /*74b0*/  CS2R R56, SRZ ;  /* 0x0000000000387805 */ /* 0x000fe4000001ff00 */
[----:B------:R-:W-:Y:S02]  /*74c0*/  CS2R R66, SRZ ;  /* 0x0000000000427805 */ /* 0x000fe4000001ff00 */
[----:B------:R-:W-:Y:S02]  /*74d0*/  CS2R R64, SRZ ;  /* 0x0000000000407805 */ /* 0x000fe4000001ff00 */
[----:B------:R-:W-:Y:S02]  /*74e0*/  CS2R R74, SRZ ;  /* 0x00000000004a7805 */ /* 0x000fe4000001ff00 */
[----:B------:R-:W-:Y:S01]  /*74f0*/  CS2R R72, SRZ ;  /* 0x0000000000487805 */ /* 0x000fe2000001ff00 */
[----:B------:R-:W-:Y:S06]  /*7500*/  @P0 BRA `(.L_x_117) ;  /* 0x00000000000c0947 */ /* 0x000fec0003800000 */
[----:B------:R-:W-:Y:S04]  /*7510*/  SHF.L.U32 R5, R110, 0x1f, RZ ;  /* 0x0000001f6e057819 */ /* 0x000fe800000006ff */
[----:B------:R-:W1:Y:S02]  /*7520*/  SYNCS.PHASECHK.TRANS64.TRYWAIT P0, [R0+URZ+0x90], R5 ;  /* 0x00009005000075a7 */ /* 0x000e6400080011ff */
[----:B-1----:R-:W-:Y:S05]  /*7530*/  @!P0 BRA `(.L_x_118) ;  /* 0x0000002800048947 */ /* 0x002fea0003800000 */
.L_x_117:
[----:B------:R-:W-:Y:S05]  /*7540*/  BSYNC B0 ;  /* 0x0000000000007941 */ /* 0x000fea0003800000 */
.L_x_116:
[----:B------:R-:W-:Y:S01]  /*7550*/  ISETP.NE.AND P0, PT, R112, RZ, PT ;  /* 0x000000ff7000720c */ /* 0x000fe20003f05270 */
[----:B------:R-:W-:Y:S04]  /*7560*/  UIADD3 UR4, UPT, UPT, UR46, 0x1, URZ ;  /* 0x000000012e047890 */ /* 0x000fe8000fffe0ff */
[----:B------:R-:W-:Y:S04]  /*7570*/  UISETP.NE.AND UP0, UPT, UR4, 0x3, UPT ;  /* 0x000000030400788c */ /* 0x000fe8000bf05270 */
[----:B------:R-:W-:Y:S02]  /*7580*/  USEL UR5, URZ, 0x1, UP0 ;  /* 0x00000001ff057887 */ /* 0x000fe40008000000 */
[----:B------:R-:W-:Y:S02]  /*7590*/  USEL UR4, UR4, URZ, UP0 ;  /* 0x000000ff04047287 */ /* 0x000fe40008000000 */
[----:B------:R2:W1:Y:S02]  /*75a0*/  @P0 LDS.128 R48, [R87] ;  /* 0x0000000057300984 */ /* 0x0004640000000c00 */
[----:B------:R-:W-:Y:S02]  /*75b0*/  LOP3.LUT R110, R110, UR5, RZ, 0x3c, !PT ;  /* 0x000000056e6e7c12 */ /* 0x000fe4000f8e3cff */
[----:B------:R2:W1:Y:S01]  /*75c0*/  @P0 LDS.128 R56, [R86+0x10] ;  /* 0x0000100056380984 */ /* 0x0004620000000c00 */
[----:B------:R-:W-:Y:S03]  /*75d0*/  IMAD.U32 R111, RZ, RZ, UR4 ;  /* 0x00000004ff6f7e24 */ /* 0x000fe6000f8e00ff */
[----:B------:R2:W1:Y:S04]  /*75e0*/  @P0 LDS.128 R64, [R47+0x20] ;  /* 0x000020002f400984 */ /* 0x0004680000000c00 */
[----:B------:R2:W1:Y:S02]  /*75f0*/  @P0 LDS.128 R72, [R46+0x10] ;  /* 0x000010002e480984 */ /* 0x0004640000000c00 */
.L_x_115:
[----:B------:R-:W-:Y:S05]  /*7600*/  BSYNC B1 ;  /* 0x0000000000017941 */ /* 0x000fea0003800000 */
.L_x_114:
[----:B-1----:R-:W-:Y:S04]  /*7610*/  SHF.R.U32.HI R0, RZ, 0x15, R39 ;  /* 0x00000015ff007819 */ /* 0x002fe80000011627 */
[----:B------:R-:W-:Y:S01]  /*7620*/  LOP3.LUT P0, RZ, R0, 0x3, R89, 0x48, !PT ;  /* 0x0000000300ff7812 */ /* 0x000fe20007804859 */
[----:B------:R-:W-:Y:S01]  /*7630*/  @!UPT UIADD3 URZ, UPT, UPT, URZ, URZ, URZ ;  /* 0x000000fffffff290 */ /* 0x000fe2000fffe0ff */
[----:B---3--:R-:W-:Y:S11]  /*7640*/  @P2 BRA `(.L_x_119) ;  /* 0x0000000000082947 */ /* 0x008ff60003800000 */
[----:B------:R-:W1:Y:S02]  /*7650*/  SYNCS.PHASECHK.TRANS64.TRYWAIT P1, [R92+URZ+0xf0], R3 ;  /* 0x0000f0035c0075a7 */ /* 0x000e6400080211ff */
[----:B-1----:R-:W-:Y:S05]  /*7660*/  @!P1 BRA `(.L_x_120) ;  /* 0x0000002400cc9947 */ /* 0x002fea0003800000 */
.L_x_119:
[----:B------:R-:W-:Y:S05]  /*7670*/  @!P0 BRA `(.L_x_121) ;  /* 0x0000000000408947 */ /* 0x000fea0003800000 */
[----:B------:R-:W3:Y:S01]  /*7680*/  LDCU.64 UR8, c[0x4][0x70] ;  /* 0x01000e00ff0877ac */ /* 0x000ee20008000a00 */
[----:B-1----:R-:W-:Y:S01]  /*7690*/  MOV R3, 0x0 ;  /* 0x0000000000037802 */ /* 0x002fe20000000f00 */
[----:B------:R-:W-:Y:S02]  /*76a0*/  HFMA2 R12, -RZ, RZ, 0, 5.9604644775390625e-08 ;  /* 0x00000001ff0c7431 */ /* 0x000fe400000001ff */
[----:B------:R-:W-:Y:S02]  /*76b0*/  IMAD.MOV.U32 R8, RZ, RZ, 0x192 ;  /* 0x00000192ff087424 */ /* 0x000fe400078e00ff */
[----:B------:R-:W-:Y:S01]  /*76c0*/  IMAD.MOV.U32 R13, RZ, RZ, RZ ;  /* 0x000000ffff0d7224 */ /* 0x000fe200078e00ff */
[----:B------:R-:W1:Y:S01]  /*76d0*/  LDCU.64 UR6, c[0x4][0x78] ;  /* 0x01000f00ff0677ac */ /* 0x000e620008000a00 */
[----:B------:R-:W2:Y:S01]  /*76e0*/  LDC.64 R2, c[0x4][R3] ;  /* 0x0100000003027b82 */ /* 0x000ea20000000a00 */
[----:B------:R-:W5:Y:S01]  /*76f0*/  LDCU.64 UR4, c[0x4][0x10] ;  /* 0x01000200ff0477ac */ /* 0x000f620008000a00 */
[----:B---3--:R-:W-:Y:S01]  /*7700*/  MOV R5, UR9 ;  /* 0x0000000900057c02 */ /* 0x008fe20008000f00 */
[----:B------:R-:W-:Y:S01]  /*7710*/  IMAD.U32 R4, RZ, RZ, UR8 ;  /* 0x00000008ff047e24 */ /* 0x000fe2000f8e00ff */
[----:B-1----:R-:W-:Y:S01]  /*7720*/  MOV R7, UR7 ;  /* 0x0000000700077c02 */ /* 0x002fe20008000f00 */
[----:B------:R-:W-:Y:S01]  /*7730*/  IMAD.U32 R6, RZ, RZ, UR6 ;  /* 0x00000006ff067e24 */ /* 0x000fe2000f8e00ff */
[----:B-----5:R-:W-:Y:S01]  /*7740*/  MOV R11, UR5 ;  /* 0x00000005000b7c02 */ /* 0x020fe20008000f00 */
[----:B------:R-:W-:Y:S02]  /*7750*/  IMAD.U32 R10, RZ, RZ, UR4 ;  /* 0x00000004ff0a7e24 */ /* 0x000fe4000f8e00ff */
[----:B------:R-:W-:Y:S07]  /*7760*/  LEPC R20, `(.L_x_121) ;  /* 0x000000001014794e */ /* 0x000fee0000000000 */
[----:B--2-4-:R-:W-:Y:S05]  /*7770*/  CALL.ABS.NOINC R2 ;  /* 0x0000000002007343 */ /* 0x014fea0003c00000 */
.L_x_121:
[C---:B------:R-:W-:Y:S01]  /*7780*/  SHF.L.U32 R40, R48.reuse, 0x10, RZ ;  /* 0x0000001030287819 */ /* 0x040fe200000006ff */
[----:B------:R-:W-:Y:S05]  /*7790*/  WARPSYNC.ALL ;  /* 0x0000000000007948 */ /* 0x000fea0003800000 */
[----:B------:R-:W-:Y:S01]  /*77a0*/  R2UR UR4, R39 ;  /* 0x00000000270472ca */ /* 0x000fe200000e0000 */
[----:B------:R-:W-:Y:S01]  /*77b0*/  BSSY.RECONVERGENT B0, `(.L_x_122) ;  /* 0x0000087000007945 */ /* 0x000fe20003800200 */
[----:B------:R-:W-:Y:S02]  /*77c0*/  LOP3.LUT R43, R48, 0xffff0000, RZ, 0xc0, !PT ;  /* 0xffff0000302b7812 */ /* 0x000fe400078ec0ff */
[----:B------:R-:W-:Y:S02]  /*77d0*/  SHF.L.U32 R42, R49, 0x10, RZ ;  /* 0x00000010312a7819 */ /* 0x000fe400000006ff */
[----:B------:R-:W-:Y:S02]  /*77e0*/  SHF.L.U32 R45, R51, 0x10, RZ ;  /* 0x00000010332d7819 */ /* 0x000fe400000006ff */
[----:B------:R-:W-:Y:S02]  /*77f0*/  LOP3.LUT R44, R75, 0xffff0000, RZ, 0xc0, !PT ;  /* 0xffff00004b2c7812 */ /* 0x000fe400078ec0ff */
[----:B------:R-:W-:Y:S03]  /*7800*/  ISETP.NE.AND P0, PT, R101, RZ, PT ;  /* 0x000000ff6500720c */ /* 0x000fe60003f05270 */
[----:B------:R-:W4:Y:S02]  /*7810*/  LDTM.x32 R4, tmem[UR4] ;  /* 0x00000004000479ee */ /* 0x000f2400082c0000 */
[C---:B----4-:R-:W-:Y:S01]  /*7820*/  FMUL R0, R38.reuse, R4 ;  /* 0x0000000426007220 */ /* 0x050fe20000400000 */
[C---:B------:R-:W-:Y:S01]  /*7830*/  FMUL R2, R38.reuse, R5 ;  /* 0x0000000526027220 */ /* 0x040fe20000400000 */
[C---:B-1----:R-:W-:Y:S01]  /*7840*/  FMUL R3, R38.reuse, R6 ;  /* 0x0000000626037220 */ /* 0x042fe20000400000 */
[----:B------:R-:W-:Y:S01]  /*7850*/  FMUL R7, R38, R7 ;  /* 0x0000000726077220 */ /* 0x000fe20000400000 */
[----:B------:R-:W-:Y:S01]  /*7860*/  FFMA R0, R41, R40, R0 ;  /* 0x0000002829007223 */ /* 0x000fe20000000000 */
[----:B------:R-:W-:Y:S01]  /*7870*/  LOP3.LUT R40, R49, 0xffff0000, RZ, 0xc0, !PT ;  /* 0xffff000031287812 */ /* 0x000fe200078ec0ff */
[C---:B------:R-:W-:Y:S01]  /*7880*/  FFMA R2, R41.reuse, R43, R2 ;  /* 0x0000002b29027223 */ /* 0x040fe20000000002 */
[C---:B------:R-:W-:Y:S01]  /*7890*/  SHF.L.U32 R43, R50.reuse, 0x10, RZ ;  /* 0x00000010322b7819 */ /* 0x040fe200000006ff */
[C---:B------:R-:W-:Y:S01]  /*78a0*/  FFMA R3, R41.reuse, R42, R3 ;  /* 0x0000002a29037223 */ /* 0x040fe20000000003 */
[----:B------:R-:W-:Y:S01]  /*78b0*/  LOP3.LUT R42, R50, 0xffff0000, RZ, 0xc0, !PT ;  /* 0xffff0000322a7812 */ /* 0x000fe200078ec0ff */
[----:B------:R-:W-:Y:S01]  /*78c0*/  FMUL R4, R38, R8 ;  /* 0x0000000826047220 */ /* 0x000fe20000400000 */
[----:B------:R-:W-:Y:S01]  /*78d0*/  F2FP.BF16.F32.PACK_AB R52, R2, R0 ;  /* 0x000000000234723e */ /* 0x000fe200000010ff */
[----:B------:R-:W-:Y:S01]  /*78e0*/  FFMA R7, R41, R40, R7 ;  /* 0x0000002829077223 */ /* 0x000fe20000000007 */
[----:B------:R-:W-:Y:S01]  /*78f0*/  LOP3.LUT R40, R51, 0xffff0000, RZ, 0xc0, !PT ;  /* 0xffff000033287812 */ /* 0x000fe200078ec0ff */
[C---:B------:R-:W-:Y:S01]  /*7900*/  FMUL R5, R38.reuse, R9 ;  /* 0x0000000926057220 */ /* 0x040fe20000400000 */
[C---:B------:R-:W-:Y:S01]  /*7910*/  FMUL R6, R38.reuse, R10 ;  /* 0x0000000a26067220 */ /* 0x040fe20000400000 */
[----:B------:R-:W-:Y:S01]  /*7920*/  FMUL R11, R38, R11 ;  /* 0x0000000b260b7220 */ /* 0x000fe20000400000 */
[----:B------:R-:W-:Y:S01]  /*7930*/  F2FP.BF16.F32.PACK_AB R53, R7, R3 ;  /* 0x000000030735723e */ /* 0x000fe200000010ff */
[C---:B------:R-:W-:Y:S01]  /*7940*/  FFMA R4, R41.reuse, R43, R4 ;  /* 0x0000002b29047223 */ /* 0x040fe20000000004 */
[C---:B------:R-:W-:Y:S01]  /*7950*/  SHF.L.U32 R43, R56.reuse, 0x10, RZ ;  /* 0x00000010382b7819 */ /* 0x040fe200000006ff */
[----:B------:R-:W-:Y:S01]  /*7960*/  FFMA R5, R41, R42, R5 ;  /* 0x0000002a29057223 */ /* 0x000fe20000000005 */
[----:B------:R-:W-:Y:S01]  /*7970*/  LOP3.LUT R42, R57, 0xffff0000, RZ, 0xc0, !PT ;  /* 0xffff0000392a7812 */ /* 0x000fe200078ec0ff */
[----:B------:R-:W-:Y:S01]  /*7980*/  FFMA R6, R41, R45, R6 ;  /* 0x0000002d29067223 */ /* 0x000fe20000000006 */
[----:B------:R-:W-:Y:S01]  /*7990*/  SHF.L.U32 R45, R57, 0x10, RZ ;  /* 0x00000010392d7819 */ /* 0x000fe200000006ff */
[----:B------:R-:W-:Y:S01]  /*79a0*/  FFMA R11, R41, R40, R11 ;  /* 0x00000028290b7223 */ /* 0x000fe2000000000b */
[----:B------:R-:W-:Y:S01]  /*79b0*/  LOP3.LUT R40, R56, 0xffff0000, RZ, 0xc0, !PT ;  /* 0xffff000038287812 */ /* 0x000fe200078ec0ff */
[C---:B------:R-:W-:Y:S01]  /*79c0*/  FMUL R8, R38.reuse, R12 ;  /* 0x0000000c26087220 */ /* 0x040fe20000400000 */
[----:B------:R-:W-:Y:S01]  /*79d0*/  F2FP.BF16.F32.PACK_AB R54, R5, R4 ;  /* 0x000000040536723e */ /* 0x000fe200000010ff */
[C---:B------:R-:W-:Y:S01]  /*79e0*/  FMUL R9, R38.reuse, R13 ;  /* 0x0000000d26097220 */ /* 0x040fe20000400000 */
[----:B------:R-:W-:Y:S01]  /*79f0*/  F2FP.BF16.F32.PACK_AB R55, R11, R6 ;  /* 0x000000060b37723e */ /* 0x000fe200000010ff */
[C---:B------:R-:W-:Y:S01]  /*7a00*/  FMUL R10, R38.reuse, R14 ;  /* 0x0000000e260a7220 */ /* 0x040fe20000400000 */
[----:B------:R-:W-:Y:S01]  /*7a10*/  FMUL R15, R38, R15 ;  /* 0x0000000f260f7220 */ /* 0x000fe20000400000 */
[----:B------:R-:W-:Y:S01]  /*7a20*/  FFMA R8, R41, R43, R8 ;  /* 0x0000002b29087223 */ /* 0x000fe20000000008 */
[----:B------:R-:W-:Y:S01]  /*7a30*/  SHF.L.U32 R43, R59, 0x10, RZ ;  /* 0x000000103b2b7819 */ /* 0x000fe200000006ff */
[C---:B------:R-:W-:Y:S01]  /*7a40*/  FFMA R9, R41.reuse, R40, R9 ;  /* 0x0000002829097223 */ /* 0x040fe20000000009 */
[C---:B------:R-:W-:Y:S01]  /*7a50*/  SHF.L.U32 R40, R58.reuse, 0x10, RZ ;  /* 0x000000103a287819 */ /* 0x040fe200000006ff */
        /* <DEDUP_REMOVED lines=8> */
[----:B------:R-:W-:Y:S01]  /*7ae0*/  FMUL R14, R38, R18 ;  /* 0x00000012260e7220 */ /* 0x000fe20000400000 */
[----:B------:R-:W-:Y:S01]  /*7af0*/  FFMA R12, R41, R40, R12 ;  /* 0x00000028290c7223 */ /* 0x000fe2000000000c */
[----:B------:R-:W-:Y:S01]  /*7b00*/  LOP3.LUT R40, R59, 0xffff0000, RZ, 0xc0, !PT ;  /* 0xffff00003b287812 */ /* 0x000fe200078ec0ff */
[C---:B------:R-:W-:Y:S01]  /*7b10*/  FFMA R13, R41.reuse, R42, R13 ;  /* 0x0000002a290d7223 */ /* 0x040fe2000000000d */
[----:B------:R-:W-:Y:S01]  /*7b20*/  LOP3.LUT R42, R64, 0xffff0000, RZ, 0xc0, !PT ;  /* 0xffff0000402a7812 */ /* 0x000fe200078ec0ff */
[----:B------:R-:W-:Y:S01]  /*7b30*/  FMUL R19, R38, R19 ;  /* 0x0000001326137220 */ /* 0x000fe20000400000 */
[----:B------:R-:W-:Y:S01]  /*7b40*/  FFMA R14, R41, R43, R14 ;  /* 0x0000002b290e7223 */ /* 0x000fe2000000000e */
[----:B------:R-:W-:Y:S01]  /*7b50*/  SHF.L.U32 R43, R64, 0x10, RZ ;  /* 0x00000010402b7819 */ /* 0x000fe200000006ff */
[----:B------:R1:W-:Y:S01]  /*7b60*/  STS.128 [R87], R52 ;  /* 0x0000003457007388 */ /* 0x0003e20000000c00 */
[----:B------:R-:W-:Y:S01]  /*7b70*/  F2FP.BF16.F32.PACK_AB R62, R13, R12 ;  /* 0x0000000c0d3e723e */ /* 0x000fe200000010ff */
[C---:B------:R-:W-:Y:S01]  /*7b80*/  FMUL R16, R38.reuse, R20 ;  /* 0x0000001426107220 */ /* 0x040fe20000400000 */
        /* <DEDUP_REMOVED lines=8> */
[C---:B------:R-:W-:Y:S01]  /*7c10*/  FFMA R17, R41.reuse, R42, R17 ;  /* 0x0000002a29117223 */ /* 0x040fe20000000011 */
[----:B------:R-:W-:Y:S01]  /*7c20*/  FFMA R18, R41, R45, R18 ;  /* 0x0000002d29127223 */ /* 0x000fe20000000012 */
[----:B------:R1:W-:Y:S01]  /*7c30*/  STS.128 [R86+0x10], R60 ;  /* 0x0000103c56007388 */ /* 0x0003e20000000c00 */
[----:B------:R-:W-:Y:S01]  /*7c40*/  SHF.L.U32 R45, R67, 0x10, RZ ;  /* 0x00000010432d7819 */ /* 0x000fe200000006ff */
[----:B------:R-:W-:Y:S01]  /*7c50*/  FFMA R23, R41, R40, R23 ;  /* 0x0000002829177223 */ /* 0x000fe20000000017 */
[----:B------:R-:W-:Y:S01]  /*7c60*/  LOP3.LUT R40, R66, 0xffff0000, RZ, 0xc0, !PT ;  /* 0xffff000042287812 */ /* 0x000fe200078ec0ff */
[C---:B------:R-:W-:Y:S01]  /*7c70*/  FMUL R20, R38.reuse, R24 ;  /* 0x0000001826147220 */ /* 0x040fe20000400000 */
[----:B------:R-:W-:Y:S01]  /*7c80*/  LOP3.LUT R42, R67, 0xffff0000, RZ, 0xc0, !PT ;  /* 0xffff0000432a7812 */ /* 0x000fe200078ec0ff */
[C---:B------:R-:W-:Y:S01]  /*7c90*/  FMUL R21, R38.reuse, R25 ;  /* 0x0000001926157220 */ /* 0x040fe20000400000 */
[----:B------:R-:W-:Y:S01]  /*7ca0*/  F2FP.BF16.F32.PACK_AB R68, R17, R16 ;  /* 0x000000101144723e */ /* 0x000fe200000010ff */
[C---:B------:R-:W-:Y:S01]  /*7cb0*/  FMUL R22, R38.reuse, R26 ;  /* 0x0000001a26167220 */ /* 0x040fe20000400000 */
[----:B------:R-:W-:Y:S01]  /*7cc0*/  FMUL R27, R38, R27 ;  /* 0x0000001b261b7220 */ /* 0x000fe20000400000 */
[C---:B------:R-:W-:Y:S01]  /*7cd0*/  FFMA R20, R41.reuse, R43, R20 ;  /* 0x0000002b29147223 */ /* 0x040fe20000000014 */
[C---:B------:R-:W-:Y:S01]  /*7ce0*/  FFMA R21, R41.reuse, R40, R21 ;  /* 0x0000002829157223 */ /* 0x040fe20000000015 */
[C---:B------:R-:W-:Y:S01]  /*7cf0*/  FFMA R22, R41.reuse, R45, R22 ;  /* 0x0000002d29167223 */ /* 0x040fe20000000016 */
[----:B------:R-:W-:Y:S01]  /*7d00*/  FFMA R27, R41, R42, R27 ;  /* 0x0000002a291b7223 */ /* 0x000fe2000000001b */
[----:B------:R-:W-:Y:S01]  /*7d10*/  SHF.L.U32 R40, R72, 0x10, RZ ;  /* 0x0000001048287819 */ /* 0x000fe200000006ff */
[----:B------:R-:W-:Y:S01]  /*7d20*/  FMUL R24, R38, R28 ;  /* 0x0000001c26187220 */ /* 0x000fe20000400000 */
[----:B------:R-:W-:Y:S01]  /*7d30*/  LOP3.LUT R42, R72, 0xffff0000, RZ, 0xc0, !PT ;  /* 0xffff0000482a7812 */ /* 0x000fe200078ec0ff */
[C---:B------:R-:W-:Y:S01]  /*7d40*/  FMUL R25, R38.reuse, R29 ;  /* 0x0000001d26197220 */ /* 0x040fe20000400000 */
[----:B------:R-:W-:Y:S01]  /*7d50*/  SHF.L.U32 R43, R73, 0x10, RZ ;  /* 0x00000010492b7819 */ /* 0x000fe200000006ff */
[C---:B------:R-:W-:Y:S01]  /*7d60*/  FMUL R26, R38.reuse, R30 ;  /* 0x0000001e261a7220 */ /* 0x040fe20000400000 */
[C---:B------:R-:W-:Y:S01]  /*7d70*/  FFMA R24, R41.reuse, R40, R24 ;  /* 0x0000002829187223 */ /* 0x040fe20000000018 */
[----:B------:R-:W-:Y:S01]  /*7d80*/  FFMA R25, R41, R42, R25 ;  /* 0x0000002a29197223 */ /* 0x000fe20000000019 */
[----:B------:R-:W-:Y:S01]  /*7d90*/  LOP3.LUT R40, R73, 0xffff0000, RZ, 0xc0, !PT ;  /* 0xffff000049287812 */ /* 0x000fe200078ec0ff */
[----:B------:R-:W-:Y:S01]  /*7da0*/  FFMA R26, R41, R43, R26 ;  /* 0x0000002b291a7223 */ /* 0x000fe2000000001a */
[----:B------:R-:W-:Y:S01]  /*7db0*/  FMUL R31, R38, R31 ;  /* 0x0000001f261f7220 */ /* 0x000fe20000400000 */
[----:B------:R-:W-:Y:S01]  /*7dc0*/  SHF.L.U32 R43, R74, 0x10, RZ ;  /* 0x000000104a2b7819 */ /* 0x000fe200000006ff */
[----:B------:R-:W-:Y:S01]  /*7dd0*/  FMUL R28, R38, R32 ;  /* 0x00000020261c7220 */ /* 0x000fe20000400000 */
[----:B------:R-:W-:Y:S01]  /*7de0*/  LOP3.LUT R42, R74, 0xffff0000, RZ, 0xc0, !PT ;  /* 0xffff00004a2a7812 */ /* 0x000fe200078ec0ff */
[C---:B------:R-:W-:Y:S01]  /*7df0*/  FMUL R29, R38.reuse, R33 ;  /* 0x00000021261d7220 */ /* 0x040fe20000400000 */
[----:B------:R-:W-:Y:S01]  /*7e00*/  SHF.L.U32 R45, R75, 0x10, RZ ;  /* 0x000000104b2d7819 */ /* 0x000fe200000006ff */
[C---:B------:R-:W-:Y:S01]  /*7e10*/  FMUL R30, R38.reuse, R34 ;  /* 0x00000022261e7220 */ /* 0x040fe20000400000 */
[----:B------:R-:W-:Y:S01]  /*7e20*/  FFMA R31, R41, R40, R31 ;  /* 0x00000028291f7223 */ /* 0x000fe2000000001f */
[----:B------:R-:W-:Y:S01]  /*7e30*/  FMUL R35, R38, R35 ;  /* 0x0000002326237220 */ /* 0x000fe20000400000 */
[----:B------:R-:W-:Y:S01]  /*7e40*/  F2FP.BF16.F32.PACK_AB R69, R23, R18 ;  /* 0x000000121745723e */ /* 0x000fe200000010ff */
[----:B------:R-:W-:Y:S01]  /*7e50*/  FFMA R28, R41, R43, R28 ;  /* 0x0000002b291c7223 */ /* 0x000fe2000000001c */
[----:B------:R-:W-:Y:S01]  /*7e60*/  F2FP.BF16.F32.PACK_AB R70, R21, R20 ;  /* 0x000000141546723e */ /* 0x000fe200000010ff */
[----:B------:R-:W-:Y:S01]  /*7e70*/  FFMA R29, R41, R42, R29 ;  /* 0x0000002a291d7223 */ /* 0x000fe2000000001d */
[----:B------:R-:W-:Y:S01]  /*7e80*/  F2FP.BF16.F32.PACK_AB R71, R27, R22 ;  /* 0x000000161b47723e */ /* 0x000fe200000010ff */
[C---:B------:R-:W-:Y:S01]  /*7e90*/  FFMA R30, R41.reuse, R45, R30 ;  /* 0x0000002d291e7223 */ /* 0x040fe2000000001e */
[----:B------:R-:W-:Y:S01]  /*7ea0*/  FFMA R35, R41, R44, R35 ;  /* 0x0000002c29237223 */ /* 0x000fe20000000023 */
[----:B------:R-:W-:Y:S02]  /*7eb0*/  F2FP.BF16.F32.PACK_AB R104, R25, R24 ;  /* 0x000000181968723e */ /* 0x000fe400000010ff */
[----:B------:R1:W-:Y:S01]  /*7ec0*/  STS.128 [R47+0x20], R68 ;  /* 0x000020442f007388 */ /* 0x0003e20000000c00 */
[----:B------:R-:W-:Y:S02]  /*7ed0*/  F2FP.BF16.F32.PACK_AB R105, R31, R26 ;  /* 0x0000001a1f69723e */ /* 0x000fe400000010ff */
[----:B------:R-:W-:Y:S02]  /*7ee0*/  F2FP.BF16.F32.PACK_AB R106, R29, R28 ;  /* 0x0000001c1d6a723e */ /* 0x000fe400000010ff */
[----:B------:R-:W-:Y:S05]  /*7ef0*/  F2FP.BF16.F32.PACK_AB R107, R35, R30 ;  /* 0x0000001e236b723e */ /* 0x000fea00000010ff */
[----:B------:R1:W-:Y:S01]  /*7f00*/  STS.128 [R46+0x10], R104 ;  /* 0x000010682e007388 */ /* 0x0003e20000000c00 */
[----:B------:R-:W-:Y:S01]  /*7f10*/  @!PT LDS RZ, [RZ] ;  /* 0x00000000fffff984 */ /* 0x000fe20000000800 */
[----:B------:R-:W-:Y:S01]  /*7f20*/  @!PT LDS RZ, [RZ] ;  /* 0x00000000fffff984 */ /* 0x000fe20000000800 */
[----:B------:R-:W-:Y:S01]  /*7f30*/  @!PT LDS RZ, [RZ] ;  /* 0x00000000fffff984 */ /* 0x000fe20000000800 */
[----:B------:R-:W-:Y:S01]  /*7f40*/  @!PT LDS RZ, [RZ] ;  /* 0x00000000fffff984 */ /* 0x000fe20000000800 */
[----:B------:R3:W-:Y:S07]  /*7f50*/  MEMBAR.ALL.CTA ;  /* 0x0000000000007992 */ /* 0x0007ee0000008000 */
[----:B---3--:R-:W3:Y:S02]  /*7f60*/  FENCE.VIEW.ASYNC.S ;  /* 0x00000000000073c6 */ /* 0x008ee40000000000 */
[----:B---3--:R-:W-:Y:S06]  /*7f70*/  BAR.SYNC.DEFER_BLOCKING 0x1, 0x80 ;  /* 0x0042000000007b1d */ /* 0x008fec0000010000 */
[----:B------:R-:W-:Y:S05]  /*7f80*/  @P0 BRA `(.L_x_123) ;  /* 0x0000000000240947 */ /* 0x000fea0003800000 */
[----:B------:R-:W3:Y:S01]  /*7f90*/  LDCU.64 UR6, c[0x0][0x348] ;  /* 0x00006900ff0677ac */ /* 0x000ee20008000a00 */
[----:B------:R-:W-:Y:S01]  /*7fa0*/  R2UR UR5, R109 ;  /* 0x000000006d0572ca */ /* 0x000fe200000e0000 */
[----:B------:R-:W-:Y:S11]  /*7fb0*/  UMOV UR51, UR44 ;  /* 0x0000002c00337c82 */ /* 0x000ff60008000000 */
[----:B------:R-:W-:Y:S01]  /*7fc0*/  @!UPT UIADD3 URZ, UPT, UPT, URZ, URZ, URZ ;  /* 0x000000fffffff290 */ /* 0x000fe2000fffe0ff */
[----:B------:R-:W-:Y:S02]  /*7fd0*/  UIADD3 UR48, UPT, UPT, UR47, 0x200, UR5 ;  /* 0x000002002f307890 */ /* 0x000fe4000fffe005 */
[----:B---3--:R-:W-:Y:S04]  /*7fe0*/  UIADD3 UR4, UP0, UPT, UR6, 0xa80, URZ ;  /* 0x00000a8006047890 */ /* 0x008fe8000ff1e0ff */
[----:B------:R-:W-:Y:S09]  /*7ff0*/  UIADD3.X UR5, UPT, UPT, URZ, UR7, URZ, UP0, !UPT ;  /* 0x00000007ff057290 */ /* 0x000ff200087fe4ff */
[----:B------:R3:W-:Y:S02]  /*8000*/  UTMASTG.3D [UR48], [UR4] ;  /* 0x00000030040073b5 */ /* 0x0007e40008010000 */
[----:B---3--:R0:W-:Y:S02]  /*8010*/  UTMACMDFLUSH ;  /* 0x00000000000079b7 */ /* 0x0081e40000000000 */
.L_x_123:
[----:B------:R-:W-:Y:S05]  /*8020*/  BSYNC.RECONVERGENT B0 ;  /* 0x0000000000007941 */ /* 0x000fea0003800200 */
.L_x_122:
[----:B------:R-:W-:Y:S01]  /*8030*/  UIADD3 UR43, UPT, UPT, UR46, 0x1, URZ ;  /* 0x000000012e2b7890 */ /* 0x000fe2000fffe0ff */
[----:B------:R-:W-:Y:S03]  /*8040*/  BSSY.RECONVERGENT B0, `(.L_x_124) ;  /* 0x0000005000007945 */ /* 0x000fe60003800200 */
[----:B------:R-:W-:Y:S04]  /*8050*/  UISETP.NE.AND UP0, UPT, UR43, 0x3, UPT ;  /* 0x000000032b00788c */ /* 0x000fe8000bf05270 */
[----:B------:R-:W-:Y:S01]  /*8060*/  USEL UR45, UR43, URZ, UP0 ;  /* 0x000000ff2b2d7287 */ /* 0x000fe20008000000 */
[----:B------:R-:W-:Y:S11]  /*8070*/  @P0 BRA `(.L_x_125) ;  /* 0x0000000000040947 */ /* 0x000ff60003800000 */
[----:B------:R-:W-:Y:S04]  /*8080*/  DEPBAR.LE SB0, 0x1 ;  /* 0x000080400000791a */ /* 0x000fe80000000000 */
.L_x_125:
[----:B------:R-:W-:Y:S05]  /*8090*/  BSYNC.RECONVERGENT B0 ;  /* 0x0000000000007941 */ /* 0x000fea0003800200 */
.L_x_124:
[----:B------:R-:W-:Y:S01]  /*80a0*/  BAR.SYNC.DEFER_BLOCKING 0x1, 0x80 ;  /* 0x0042000000007b1d */ /* 0x000fe20000010000 */
[----:B------:R-:W-:Y:S01]  /*80b0*/  ISETP.NE.AND P1, PT, R103, RZ, PT ;  /* 0x000000ff6700720c */ /* 0x000fe20003f25270 */
[----:B------:R-:W-:Y:S01]  /*80c0*/  UISETP.NE.AND UP0, UPT, UR53, URZ, UPT ;  /* 0x000000ff3500728c */ /* 0x000fe2000bf05270 */
[----:B------:R-:W-:Y:S11]  /*80d0*/  LEA R3, R111, UR47, 0x3 ;  /* 0x0000002f6f037c11 */ /* 0x000ff6000f8e18ff */
[----:B------:R-:W-:Y:S01]  /*80e0*/  @P1 SHF.L.U32 R4, R110, 0x1f, RZ ;  /* 0x0000001f6e041819 */ /* 0x000fe200000006ff */
[----:B------:R-:W-:Y:S06]  /*80f0*/  BRA.U !UP0, `(.L_x_126) ;  /* 0x0000000108247547 */ /* 0x000fec000b800000 */
[----:B------:R-:W3:Y:S01]  /*8100*/  S2R R0, SR_CgaCtaId ;  /* 0x0000000000007919 */ /* 0x000ee20000008800 */
[----:B------:R-:W-:Y:S01]  /*8110*/  IMAD.U32 R2, RZ, RZ, UR52 ;  /* 0x00000034ff027e24 */ /* 0x000fe2000f8e00ff */
[----:B------:R-:W-:Y:S04]  /*8120*/  UIADD3 UR4, UPT, UPT, UR52, 0x1, URZ ;  /* 0x0000000134047890 */ /* 0x000fe8000fffe0ff */
[----:B------:R-:W-:Y:S01]  /*8130*/  @P1 LEA R2, R2, UR47, 0x3 ;  /* 0x0000002f02021c11 */ /* 0x000fe2000f8e18ff */
[----:B------:R-:W-:Y:S04]  /*8140*/  UISETP.NE.AND UP0, UPT, UR4, 0x3, UPT ;  /* 0x000000030400788c */ /* 0x000fe8000bf05270 */
[----:B------:R-:W-:Y:S01]  /*8150*/  @P1 VIADD R5, R2, 0xa8 ;  /* 0x000000a802051836 */ /* 0x000fe20000000000 */
[----:B------:R-:W-:Y:S04]  /*8160*/  USEL UR52, UR4, URZ, UP0 ;  /* 0x000000ff04347287 */ /* 0x000fe80008000000 */
[----:B---3--:R-:W-:Y:S04]  /*8170*/  @P1 PRMT R0, R0, 0x654, R5 ;  /* 0x0000065400001816 */ /* 0x008fe80000000005 */
[----:B------:R3:W-:Y:S04]  /*8180*/  @P1 SYNCS.ARRIVE.TRANS64.RED.A1T0 RZ, [R0+URZ], RZ ;  /* 0x000000ff00ff19a7 */ /* 0x0007e800081004ff */
.L_x_126:
[----:B------:R-:W4:Y:S01]  /*8190*/  @P1 SYNCS.PHASECHK.TRANS64.TRYWAIT P0, [R3+URZ+0x90], R4 ;  /* 0x00009004030015a7 */ /* 0x000f2200080011ff */
[----:B------:R-:W-:Y:S01]  /*81a0*/  BSSY B1, `(.L_x_127) ;  /* 0x0000015000017945 */ /* 0x000fe20003800000 */
[----:B----4-:R-:W-:Y:S03]  /*81b0*/  @P1 SEL R108, RZ, 0x1, !P0 ;  /* 0x00000001ff6c1807 */ /* 0x010fe60004000000 */
[----:B------:R-:W-:Y:S05]  /*81c0*/  @!P1 BRA `(.L_x_128) ;  /* 0x0000000000489947 */ /* 0x000fea0003800000 */
[----:B------:R-:W-:Y:S01]  /*81d0*/  ISETP.NE.AND P1, PT, R112, RZ, PT ;  /* 0x000000ff7000720c */ /* 0x000fe20003f25270 */
[----:B------:R-:W-:Y:S01]  /*81e0*/  BSSY B0, `(.L_x_129) ;  /* 0x000000a000007945 */ /* 0x000fe20003800000 */
[----:B------:R-:W-:Y:S11]  /*81f0*/  ISETP.NE.AND P0, PT, R108, RZ, PT ;  /* 0x000000ff6c00720c */ /* 0x000ff60003f05270 */
[----:B------:R-:W-:Y:S04]  /*8200*/  @P1 IMAD R111, R111, 0x2000, R100 ;  /* 0x000020006f6f1824 */ /* 0x000fe800078e0264 */
[----:B------:R-:W-:Y:S01]  /*8210*/  @P1 IMAD.IADD R4, R85, 0x1, R111 ;  /* 0x0000000155041824 */ /* 0x000fe200078e026f */
[----:B------:R-:W-:Y:S03]  /*8220*/  @P1 IADD3 R2, PT, PT, R84, R111, RZ ;  /* 0x0000006f54021210 */ /* 0x000fe60007ffe0ff */
[----:B---3--:R-:W-:Y:S01]  /*8230*/  @P1 IMAD.IADD R0, R99, 0x1, R4 ;  /* 0x0000000163001824 */ /* 0x008fe200078e0204 */
[----:B------:R-:W-:Y:S06]  /*8240*/  @P0 BRA `(.L_x_130) ;  /* 0x00000000000c0947 */ /* 0x000fec0003800000 */
[----:B------:R-:W-:Y:S04]  /*8250*/  SHF.L.U32 R110, R110, 0x1f, RZ ;  /* 0x0000001f6e6e7819 */ /* 0x000fe800000006ff */
[----:B------:R-:W3:Y:S02]  /*8260*/  SYNCS.PHASECHK.TRANS64.TRYWAIT P0, [R3+URZ+0x90], R110 ;  /* 0x0000906e030075a7 */ /* 0x000ee400080011ff */
[----:B---3--:R-:W-:Y:S05]  /*8270*/  @!P0 BRA `(.L_x_131) ;  /* 0x0000001800dc8947 */ /* 0x008fea0003800000 */
.L_x_130:
[----:B------:R-:W-:Y:S05]  /*8280*/  BSYNC B0 ;  /* 0x0000000000007941 */ /* 0x000fea0003800000 */
.L_x_129:
[----:B------:R-:W-:Y:S11]  /*8290*/  ISETP.NE.AND P0, PT, R112, RZ, PT ;  /* 0x000000ff7000720c */ /* 0x000ff60003f05270 */
[----:B------:R-:W-:Y:S02]  /*82a0*/  @!UPT UIADD3 URZ, UPT, UPT, URZ, URZ, URZ ;  /* 0x000000fffffff290 */ /* 0x000fe4000fffe0ff */
[----:B------:R4:W1:Y:S04]  /*82b0*/  @P0 LDS.128 R48, [R111] ;  /* 0x000000006f300984 */ /* 0x0008680000000c00 */
[----:B------:R4:W1:Y:S04]  /*82c0*/  @P0 LDS.128 R64, [R2+0x20] ;  /* 0x0000200002400984 */ /* 0x0008680000000c00 */
[----:B------:R4:W1:Y:S04]  /*82d0*/  @P0 LDS.128 R56, [R4+0x10] ;  /* 0x0000100004380984 */ /* 0x0008680000000c00 */
[----:B------:R4:W1:Y:S02]  /*82e0*/  @P0 LDS.128 R72, [R0+0x10] ;  /* 0x0000100000480984 */ /* 0x0008640000000c00 */
.L_x_128:
[----:B------:R-:W-:Y:S05]  /*82f0*/  BSYNC B1 ;  /* 0x0000000000017941 */ /* 0x000fea0003800000 */
.L_x_127:
[----:B---34-:R-:W-:Y:S05]  /*8300*/  VIADD R0, R39, 0x20 ;  /* 0x0000002027007836 */ /* 0x018fea0000000000 */
[----:B------:R-:W-:Y:S04]  /*8310*/  SHF.R.U32.HI R0, RZ, 0x15, R0 ;  /* 0x00000015ff007819 */ /* 0x000fe80000011600 */
[----:B------:R-:W-:Y:S11]  /*8320*/  LOP3.LUT P0, RZ, R0, 0x3, R89, 0x48, !PT ;  /* 0x0000000300ff7812 */ /* 0x000ff60007804859 */
[----:B------:R-:W-:Y:S02]  /*8330*/  @!UPT UIADD3 URZ, UPT, UPT, URZ, URZ, URZ ;  /* 0x000000fffffff290 */ /* 0x000fe4000fffe0ff */
[----:B------:R-:W-:Y:S05]  /*8340*/  @!P0 BRA `(.L_x_132) ;  /* 0x0000000000408947 */ /* 0x000fea0003800000 */
[----:B------:R-:W3:Y:S01]  /*8350*/  LDCU.64 UR8, c[0x4][0x70] ;  /* 0x01000e00ff0877ac */ /* 0x000ee20008000a00 */
[----:B------:R-:W-:Y:S01]  /*8360*/  MOV R3, 0x0 ;  /* 0x0000000000037802 */ /* 0x000fe20000000f00 */
[----:B------:R-:W-:Y:S02]  /*8370*/  HFMA2 R12, -RZ, RZ, 0, 5.9604644775390625e-08 ;  /* 0x00000001ff0c7431 */ /* 0x000fe400000001ff */
[----:B------:R-:W-:Y:S02]  /*8380*/  IMAD.MOV.U32 R8, RZ, RZ, 0x192 ;  /* 0x00000192ff087424 */ /* 0x000fe400078e00ff */
[----:B------:R-:W-:Y:S01]  /*8390*/  IMAD.MOV.U32 R13, RZ, RZ, RZ ;  /* 0x000000ffff0d7224 */ /* 0x000fe200078e00ff */
[----:B------:R-:W4:Y:S01]  /*83a0*/  LDCU.64 UR6, c[0x4][0x78] ;  /* 0x01000f00ff0677ac */ /* 0x000f220008000a00 */
[----:B------:R-:W1:Y:S01]  /*83b0*/  LDC.64 R2, c[0x4][R3] ;  /* 0x0100000003027b82 */ /* 0x000e620000000a00 */
[----:B------:R-:W5:Y:S01]  /*83c0*/  LDCU.64 UR4, c[0x4][0x10] ;  /* 0x01000200ff0477ac */ /* 0x000f620008000a00 */
[----:B---3--:R-:W-:Y:S01]  /*83d0*/  MOV R5, UR9 ;  /* 0x0000000900057c02 */ /* 0x008fe20008000f00 */
[----:B------:R-:W-:Y:S01]  /*83e0*/  IMAD.U32 R4, RZ, RZ, UR8 ;  /* 0x00000008ff047e24 */ /* 0x000fe2000f8e00ff */
[----:B----4-:R-:W-:Y:S01]  /*83f0*/  MOV R7, UR7 ;  /* 0x0000000700077c02 */ /* 0x010fe20008000f00 */
[----:B------:R-:W-:Y:S01]  /*8400*/  IMAD.U32 R6, RZ, RZ, UR6 ;  /* 0x00000006ff067e24 */ /* 0x000fe2000f8e00ff */
[----:B-----5:R-:W-:Y:S01]  /*8410*/  MOV R11, UR5 ;  /* 0x00000005000b7c02 */ /* 0x020fe20008000f00 */
[----:B------:R-:W-:Y:S02]  /*8420*/  IMAD.U32 R10, RZ, RZ, UR4 ;  /* 0x00000004ff0a7e24 */ /* 0x000fe4000f8e00ff */
[----:B------:R-:W-:Y:S07]  /*8430*/  LEPC R20, `(.L_x_132) ;  /* 0x000000001014794e */ /* 0x000fee0000000000 */
[----:B-12---:R-:W-:Y:S05]  /*8440*/  CALL.ABS.NOINC R2 ;  /* 0x0000000002007343 */ /* 0x006fea0003c00000 */
.L_x_132:
[----:B------:R-:W-:Y:S01]  /*8450*/  ISETP.NE.AND P0, PT, R101, RZ, PT ;  /* 0x000000ff6500720c */ /* 0x000fe20003f05270 */
[----:B------:R-:W-:Y:S05]  /*8460*/  WARPSYNC.ALL ;  /* 0x0000000000007948 */ /* 0x000fea0003800000 */
[----:B------:R-:W-:Y:S01]  /*8470*/  R2UR UR4, R39 ;  /* 0x00000000270472ca */ /* 0x000fe200000e0000 */
[----:B------:R-:W-:Y:S01]  /*8480*/  BSSY.RECONVERGENT B0, `(.L_x_133) ;  /* 0x0000090000007945 */ /* 0x000fe20003800200 */
[C---:B-1----:R-:W-:Y:S02]  /*8490*/  SHF.L.U32 R40, R48.reuse, 0x10, RZ ;  /* 0x0000001030287819 */ /* 0x042fe400000006ff */
[----:B------:R-:W-:Y:S02]  /*84a0*/  LOP3.LUT R42, R48, 0xffff0000, RZ, 0xc0, !PT ;  /* 0xffff0000302a7812 */ /* 0x000fe400078ec0ff */
[C---:B------:R-:W-:Y:S02]  /*84b0*/  SHF.L.U32 R43, R49.reuse, 0x10, RZ ;  /* 0x00000010312b7819 */ /* 0x040fe400000006ff */
[----:B------:R-:W-:Y:S02]  /*84c0*/  LOP3.LUT R44, R49, 0xffff0000, RZ, 0xc0, !PT ;  /* 0xffff0000312c7812 */ /* 0x000fe400078ec0ff */
[C---:B------:R-:W-:Y:S02]  /*84d0*/  SHF.L.U32 R45, R50.reuse, 0x10, RZ ;  /* 0x00000010322d7819 */ /* 0x040fe400000006ff */
[----:B--2---:R-:W-:Y:S01]  /*84e0*/  LOP3.LUT R46, R50, 0xffff0000, RZ, 0xc0, !PT ;  /* 0xffff0000322e7812 */ /* 0x004fe200078ec0ff */
[----:B------:R-:W1:Y:S01]  /*84f0*/  LDTM.x32 R4, tmem[UR4+0x20] ;  /* 0x00002004000479ee */ /* 0x000e6200082c0000 */
[C---:B------:R-:W-:Y:S01]  /*8500*/  SHF.L.U32 R47, R51.reuse, 0x10, RZ ;  /* 0x00000010332f7819 */ /* 0x040fe200000006ff */
[----:B------:R-:W-:Y:S01]  /*8510*/  USHF.L.U32 UR4, UR45, 0xd, URZ ;  /* 0x0000000d2d047899 */ /* 0x000fe200080006ff */
[----:B------:R-:W-:Y:S01]  /*8520*/  LOP3.LUT R48, R51, 0xffff0000, RZ, 0xc0, !PT ;  /* 0xffff000033307812 */ /* 0x000fe200078ec0ff */
[----:B------:R-:W-:Y:S01]  /*8530*/  NOP ;  /* 0x0000000000007918 */ /* 0x000fe20000000000 */
[C---:B------:R-:W-:Y:S02]  /*8540*/  SHF.L.U32 R49, R56.reuse, 0x10, RZ ;  /* 0x0000001038317819 */ /* 0x040fe400000006ff */
[----:B------:R-:W-:Y:S02]  /*8550*/  LOP3.LUT R51, R56, 0xffff0000, RZ, 0xc0, !PT ;  /* 0xffff000038337812 */ /* 0x000fe400078ec0ff */
[C---:B------:R-:W-:Y:S02]  /*8560*/  SHF.L.U32 R50, R57.reuse, 0x10, RZ ;  /* 0x0000001039327819 */ /* 0x040fe400000006ff */
[----:B------:R-:W-:Y:S02]  /*8570*/  LOP3.LUT R52, R57, 0xffff0000, RZ, 0xc0, !PT ;  /* 0xffff000039347812 */ /* 0x000fe400078ec0ff */
[----:B------:R-:W-:Y:S02]  /*8580*/  IADD3 R117, PT, PT, R100, UR4, RZ ;  /* 0x0000000464757c10 */ /* 0x000fe4000fffe0ff */
[C---:B------:R-:W-:Y:S02]  /*8590*/  SHF.L.U32 R53, R58.reuse, 0x10, RZ ;  /* 0x000000103a357819 */ /* 0x040fe400000006ff */
[----:B------:R-:W-:Y:S02]  /*85a0*/  LOP3.LUT R54, R58, 0xffff0000, RZ, 0xc0, !PT ;  /* 0xffff00003a367812 */ /* 0x000fe400078ec0ff */
[C---:B------:R-:W-:Y:S02]  /*85b0*/  SHF.L.U32 R55, R59.reuse, 0x10, RZ ;  /* 0x000000103b377819 */ /* 0x040fe400000006ff */
[----:B------:R-:W-:Y:S02]  /*85c0*/  IADD3 R92, PT, PT, R92, 0x100, RZ ;  /* 0x000001005c5c7810 */ /* 0x000fe40007ffe0ff */
[----:B------:R-:W-:Y:S01]  /*85d0*/  LOP3.LUT R56, R59, 0xffff0000, RZ, 0xc0, !PT ;  /* 0xffff00003b387812 */ /* 0x000fe200078ec0ff */
[C---:B-1----:R-:W-:Y:S01]  /*85e0*/  FMUL R4, R38.reuse, R4 ;  /* 0x0000000426047220 */ /* 0x042fe20000400000 */
[----:B------:R-:W-:Y:S01]  /*85f0*/  IADD3 R116, PT, PT, R85, R117, RZ ;  /* 0x0000007555747210 */ /* 0x000fe20007ffe0ff */
[----:B------:R-:W-:Y:S01]  /*8600*/  FMUL R5, R38, R5 ;  /* 0x0000000526057220 */ /* 0x000fe20000400000 */
[----:B------:R-:W-:Y:S01]  /*8610*/  SHF.L.U32 R57, R64, 0x10, RZ ;  /* 0x0000001040397819 */ /* 0x000fe200000006ff */
[----:B------:R-:W-:Y:S01]  /*8620*/  FMUL R6, R38, R6 ;  /* 0x0000000626067220 */ /* 0x000fe20000400000 */
[----:B------:R-:W-:Y:S01]  /*8630*/  IADD3 R117, PT, PT, R84, R117, RZ ;  /* 0x0000007554757210 */ /* 0x000fe20007ffe0ff */
[----:B------:R-:W-:Y:S01]  /*8640*/  FMUL R7, R38, R7 ;  /* 0x0000000726077220 */ /* 0x000fe20000400000 */
[----:B------:R-:W-:Y:S01]  /*8650*/  LOP3.LUT R58, R64, 0xffff0000, RZ, 0xc0, !PT ;  /* 0xffff0000403a7812 */ /* 0x000fe200078ec0ff */
[----:B------:R-:W-:Y:S01]  /*8660*/  FFMA R4, R41, R40, R4 ;  /* 0x0000002829047223 */ /* 0x000fe20000000004 */
[----:B------:R-:W-:Y:S01]  /*8670*/  SHF.L.U32 R59, R65, 0x10, RZ ;  /* 0x00000010413b7819 */ /* 0x000fe200000006ff */
[----:B------:R-:W-:Y:S01]  /*8680*/  FMUL R8, R38, R8 ;  /* 0x0000000826087220 */ /* 0x000fe20000400000 */
[----:B------:R-:W-:Y:S01]  /*8690*/  LOP3.LUT R92, R92, 0xfefffff8, RZ, 0xc0, !PT ;  /* 0xfefffff85c5c7812 */ /* 0x000fe200078ec0ff */
[----:B------:R-:W-:Y:S01]  /*86a0*/  FFMA R5, R41, R42, R5 ;  /* 0x0000002a29057223 */ /* 0x000fe20000000005 */
[----:B------:R-:W-:Y:S01]  /*86b0*/  LOP3.LUT R60, R65, 0xffff0000, RZ, 0xc0, !PT ;  /* 0xffff0000413c7812 */ /* 0x000fe200078ec0ff */
[----:B------:R-:W-:Y:S01]  /*86c0*/  FMUL R9, R38, R9 ;  /* 0x0000000926097220 */ /* 0x000fe20000400000 */
[----:B------:R-:W-:Y:S01]  /*86d0*/  SHF.L.U32 R61, R66, 0x10, RZ ;  /* 0x00000010423d7819 */ /* 0x000fe200000006ff */
[----:B------:R1:W-:Y:S01]  /*86e0*/  SYNCS.ARRIVE.TRANS64.RED.A1T0 RZ, [R92+URZ], RZ ;  /* 0x000000ff5cff79a7 */ /* 0x0003e200081004ff */
[----:B------:R-:W-:Y:S01]  /*86f0*/  F2FP.BF16.F32.PACK_AB R84, R5, R4 ;  /* 0x000000040554723e */ /* 0x000fe200000010ff */
[----:B------:R-:W-:Y:S01]  /*8700*/  FFMA R6, R41, R43, R6 ;  /* 0x0000002b29067223 */ /* 0x000fe20000000006 */
[----:B------:R-:W-:Y:S01]  /*8710*/  IADD3 R118, PT, PT, R99, R116, RZ ;  /* 0x0000007463767210 */ /* 0x000fe20007ffe0ff */
[C---:B------:R-:W-:Y:S01]  /*8720*/  FFMA R7, R41.reuse, R44, R7 ;  /* 0x0000002c29077223 */ /* 0x040fe20000000007 */
[C---:B------:R-:W-:Y:S01]  /*8730*/  FFMA R8, R41.reuse, R45, R8 ;  /* 0x0000002d29087223 */ /* 0x040fe20000000008 */
[----:B------:R-:W-:Y:S01]  /*8740*/  FFMA R9, R41, R46, R9 ;  /* 0x0000002e29097223 */ /* 0x000fe20000000009 */
[----:B------:R-:W-:Y:S01]  /*8750*/  FMUL R10, R38, R10 ;  /* 0x0000000a260a7220 */ /* 0x000fe20000400000 */
[----:B------:R-:W-:Y:S01]  /*8760*/  LOP3.LUT R62, R66, 0xffff0000, RZ, 0xc0, !PT ;  /* 0xffff0000423e7812 */ /* 0x000fe200078ec0ff */
[C---:B------:R-:W-:Y:S01]  /*8770*/  FMUL R11, R38.reuse, R11 ;  /* 0x0000000b260b7220 */ /* 0x040fe20000400000 */
[----:B------:R-:W-:Y:S01]  /*8780*/  F2FP.BF16.F32.PACK_AB R85, R7, R6 ;  /* 0x000000060755723e */ /* 0x000fe200000010ff */
[----:B------:R-:W-:Y:S01]  /*8790*/  FFMA R10, R41, R47, R10 ;  /* 0x0000002f290a7223 */ /* 0x000fe2000000000a */
[----:B------:R-:W-:Y:S01]  /*87a0*/  F2FP.BF16.F32.PACK_AB R86, R9, R8 ;  /* 0x000000080956723e */ /* 0x000fe200000010ff */
[----:B------:R-:W-:Y:S01]  /*87b0*/  FFMA R11, R41, R48, R11 ;  /* 0x00000030290b7223 */ /* 0x000fe2000000000b */
[C---:B------:R-:W-:Y:S01]  /*87c0*/  FMUL R0, R38.reuse, R12 ;  /* 0x0000000c26007220 */ /* 0x040fe20000400000 */
[C---:B------:R-:W-:Y:S01]  /*87d0*/  FMUL R2, R38.reuse, R13 ;  /* 0x0000000d26027220 */ /* 0x040fe20000400000 */
[C---:B------:R-:W-:Y:S01]  /*87e0*/  FMUL R3, R38.reuse, R14 ;  /* 0x0000000e26037220 */ /* 0x040fe20000400000 */
[----:B------:R-:W-:Y:S01]  /*87f0*/  SHF.L.U32 R63, R67, 0x10, RZ ;  /* 0x00000010433f7819 */ /* 0x000fe200000006ff */
[----:B------:R-:W-:Y:S01]  /*8800*/  FFMA R0, R41, R49, R0 ;  /* 0x0000003129007223 */ /* 0x000fe20000000000 */
[----:B------:R-:W-:Y:S01]  /*8810*/  F2FP.BF16.F32.PACK_AB R87, R11, R10 ;  /* 0x0000000a0b57723e */ /* 0x000fe200000010ff */
[----:B------:R-:W-:Y:S01]  /*8820*/  FFMA R2, R41, R51, R2 ;  /* 0x0000003329027223 */ /* 0x000fe20000000002 */
[C---:B------:R-:W-:Y:S01]  /*8830*/  FMUL R15, R38.reuse, R15 ;  /* 0x0000000f260f7220 */ /* 0x040fe20000400000 */
[C---:B------:R-:W-:Y:S01]  /*8840*/  FMUL R12, R38.reuse, R16 ;  /* 0x00000010260c7220 */ /* 0x040fe20000400000 */
[----:B------:R-:W-:Y:S01]  /*8850*/  FMUL R13, R38, R17 ;  /* 0x00000011260d7220 */ /* 0x000fe20000400000 */
[----:B------:R1:W-:Y:S01]  /*8860*/  STS.128 [R100+UR4], R84 ;  /* 0x0000005464007988 */ /* 0x0003e20008000c04 */
[----:B------:R-:W-:Y:S01]  /*8870*/  LOP3.LUT R64, R67, 0xffff0000, RZ, 0xc0, !PT ;  /* 0xffff000043407812 */ /* 0x000fe200078ec0ff */
[C---:B------:R-:W-:Y:S01]  /*8880*/  FFMA R3, R41.reuse, R50, R3 ;  /* 0x0000003229037223 */ /* 0x040fe20000000003 */
[----:B------:R-:W-:Y:S01]  /*8890*/  SHF.L.U32 R65, R72, 0x10, RZ ;  /* 0x0000001048417819 */ /* 0x000fe200000006ff */
[C---:B------:R-:W-:Y:S01]  /*88a0*/  FFMA R15, R41.reuse, R52, R15 ;  /* 0x00000034290f7223 */ /* 0x040fe2000000000f */
[----:B------:R-:W-:Y:S01]  /*88b0*/  F2FP.BF16.F32.PACK_AB R104, R2, R0 ;  /* 0x000000000268723e */ /* 0x000fe200000010ff */
[C---:B------:R-:W-:Y:S01]  /*88c0*/  FFMA R12, R41.reuse, R53, R12 ;  /* 0x00000035290c7223 */ /* 0x040fe2000000000c */
[C---:B------:R-:W-:Y:S01]  /*88d0*/  FFMA R13, R41.reuse, R54, R13 ;  /* 0x00000036290d7223 */ /* 0x040fe2000000000d */
[C---:B------:R-:W-:Y:S01]  /*88e0*/  FMUL R14, R38.reuse, R18 ;  /* 0x00000012260e7220 */ /* 0x040fe20000400000 */
[C---:B------:R-:W-:Y:S01]  /*88f0*/  FMUL R19, R38.reuse, R19 ;  /* 0x0000001326137220 */ /* 0x040fe20000400000 */
[C---:B------:R-:W-:Y:S01]  /*8900*/  FMUL R16, R38.reuse, R20 ;  /* 0x0000001426107220 */ /* 0x040fe20000400000 */
[C---:B------:R-:W-:Y:S01]  /*8910*/  FMUL R17, R38.reuse, R21 ;  /* 0x0000001526117220 */ /* 0x040fe20000400000 */
[C---:B------:R-:W-:Y:S01]  /*8920*/  FFMA R14, R41.reuse, R55, R14 ;  /* 0x00000037290e7223 */ /* 0x040fe2000000000e */
        /* <DEDUP_REMOVED lines=9> */
[----:B------:R-:W-:Y:S01]  /*89c0*/  FFMA R23, R41, R60, R23 ;  /* 0x0000003c29177223 */ /* 0x000fe20000000017 */
[C---:B------:R-:W-:Y:S01]  /*89d0*/  FMUL R27, R38.reuse, R27 ;  /* 0x0000001b261b7220 */ /* 0x040fe20000400000 */
[----:B------:R-:W-:Y:S01]  /*89e0*/  F2FP.BF16.F32.PACK_AB R105, R15, R3 ;  /* 0x000000030f69723e */ /* 0x000fe200000010ff */
[----:B------:R-:W-:Y:S01]  /*89f0*/  FFMA R20, R41, R61, R20 ;  /* 0x0000003d29147223 */ /* 0x000fe20000000014 */
[----:B------:R-:W-:Y:S01]  /*8a00*/  F2FP.BF16.F32.PACK_AB R106, R13, R12 ;  /* 0x0000000c0d6a723e */ /* 0x000fe200000010ff */
[----:B------:R-:W-:Y:S01]  /*8a10*/  FMUL R24, R38, R28 ;  /* 0x0000001c26187220 */ /* 0x000fe20000400000 */
[----:B------:R-:W-:Y:S01]  /*8a20*/  F2FP.BF16.F32.PACK_AB R107, R19, R14 ;  /* 0x0000000e136b723e */ /* 0x000fe200000010ff */
[----:B------:R-:W-:Y:S01]  /*8a30*/  FFMA R21, R41, R62, R21 ;  /* 0x0000003e29157223 */ /* 0x000fe20000000015 */
[----:B------:R-:W-:Y:S01]  /*8a40*/  LOP3.LUT R66, R72, 0xffff0000, RZ, 0xc0, !PT ;  /* 0xffff000048427812 */ /* 0x000fe200078ec0ff */
[C---:B------:R-:W-:Y:S01]  /*8a50*/  FMUL R25, R38.reuse, R29 ;  /* 0x0000001d26197220 */ /* 0x040fe20000400000 */
[----:B------:R-:W-:Y:S01]  /*8a60*/  SHF.L.U32 R67, R73, 0x10, RZ ;  /* 0x0000001049437819 */ /* 0x000fe200000006ff */
[----:B------:R1:W-:Y:S01]  /*8a70*/  STS.128 [R116+0x10], R104 ;  /* 0x0000106874007388 */ /* 0x0003e20000000c00 */
[----:B------:R-:W-:Y:S01]  /*8a80*/  FFMA R22, R41, R63, R22 ;  /* 0x0000003f29167223 */ /* 0x000fe20000000016 */
[----:B------:R-:W-:Y:S01]  /*8a90*/  LOP3.LUT R68, R73, 0xffff0000, RZ, 0xc0, !PT ;  /* 0xffff000049447812 */ /* 0x000fe200078ec0ff */
[----:B------:R-:W-:Y:S01]  /*8aa0*/  FMUL R26, R38, R30 ;  /* 0x0000001e261a7220 */ /* 0x000fe20000400000 */
[C---:B------:R-:W-:Y:S01]  /*8ab0*/  FFMA R27, R41.reuse, R64, R27 ;  /* 0x00000040291b7223 */ /* 0x040fe2000000001b */
[----:B------:R-:W-:Y:S01]  /*8ac0*/  SHF.L.U32 R69, R74, 0x10, RZ ;  /* 0x000000104a457819 */ /* 0x000fe200000006ff */
[----:B------:R-:W-:Y:S01]  /*8ad0*/  FMUL R31, R38, R31 ;  /* 0x0000001f261f7220 */ /* 0x000fe20000400000 */
[C---:B------:R-:W-:Y:S01]  /*8ae0*/  FFMA R24, R41.reuse, R65, R24 ;  /* 0x0000004129187223 */ /* 0x040fe20000000018 */
[----:B------:R-:W-:Y:S01]  /*8af0*/  LOP3.LUT R70, R74, 0xffff0000, RZ, 0xc0, !PT ;  /* 0xffff00004a467812 */ /* 0x000fe200078ec0ff */
[C---:B------:R-:W-:Y:S01]  /*8b00*/  FMUL R28, R38.reuse, R32 ;  /* 0x00000020261c7220 */ /* 0x040fe20000400000 */
[----:B------:R-:W-:Y:S01]  /*8b10*/  FFMA R25, R41, R66, R25 ;  /* 0x0000004229197223 */ /* 0x000fe20000000019 */
[----:B------:R-:W-:Y:S01]  /*8b20*/  SHF.L.U32 R71, R75, 0x10, RZ ;  /* 0x000000104b477819 */ /* 0x000fe200000006ff */
[C---:B------:R-:W-:Y:S01]  /*8b30*/  FMUL R29, R38.reuse, R33 ;  /* 0x00000021261d7220 */ /* 0x040fe20000400000 */
[----:B------:R-:W-:Y:S01]  /*8b40*/  FFMA R26, R41, R67, R26 ;  /* 0x00000043291a7223 */ /* 0x000fe2000000001a */
[----:B------:R-:W-:Y:S01]  /*8b50*/  LOP3.LUT R72, R75, 0xffff0000, RZ, 0xc0, !PT ;  /* 0xffff00004b487812 */ /* 0x000fe200078ec0ff */
        /* <DEDUP_REMOVED lines=8> */
[----:B------:R-:W-:Y:S01]  /*8be0*/  FFMA R30, R41, R71, R30 ;  /* 0x00000047291e7223 */ /* 0x000fe2000000001e */
[----:B------:R-:W-:Y:S01]  /*8bf0*/  F2FP.BF16.F32.PACK_AB R111, R27, R22 ;  /* 0x000000161b6f723e */ /* 0x000fe200000010ff */
[----:B------:R-:W-:Y:S01]  /*8c00*/  FFMA R35, R41, R72, R35 ;  /* 0x0000004829237223 */ /* 0x000fe20000000023 */
[----:B------:R-:W-:Y:S02]  /*8c10*/  F2FP.BF16.F32.PACK_AB R112, R25, R24 ;  /* 0x000000181970723e */ /* 0x000fe400000010ff */
[----:B------:R-:W-:Y:S01]  /*8c20*/  F2FP.BF16.F32.PACK_AB R113, R31, R26 ;  /* 0x0000001a1f71723e */ /* 0x000fe200000010ff */
[----:B------:R1:W-:Y:S01]  /*8c30*/  STS.128 [R117+0x20], R108 ;  /* 0x0000206c75007388 */ /* 0x0003e20000000c00 */
        /* <DEDUP_REMOVED lines=8> */
[----:B--2---:R-:W2:Y:S02]  /*8cc0*/  FENCE.VIEW.ASYNC.S ;  /* 0x00000000000073c6 */ /* 0x004ea40000000000 */
[----:B--2---:R-:W-:Y:S06]  /*8cd0*/  BAR.SYNC.DEFER_BLOCKING 0x1, 0x80 ;  /* 0x0042000000007b1d */ /* 0x004fec0000010000 */
[----:B------:R-:W-:Y:S05]  /*8ce0*/  @P0 BRA `(.L_x_134) ;  /* 0x0000000000240947 */ /* 0x000fea0003800000 */
[----:B------:R-:W2:Y:S01]  /*8cf0*/  LDCU.64 UR10, c[0x0][0x348] ;  /* 0x00006900ff0a77ac */ /* 0x000ea20008000a00 */
[----:B------:R-:W-:Y:S02]  /*8d00*/  UIADD3 UR9, UPT, UPT, UR49, 0x20, URZ ;  /* 0x0000002031097890 */ /* 0x000fe4000fffe0ff */
[----:B------:R-:W-:Y:S02]  /*8d10*/  UIADD3 UR8, UPT, UPT, UR47, 0x200, UR4 ;  /* 0x000002002f087890 */ /* 0x000fe4000fffe004 */
[----:B--2---:R-:W-:Y:S03]  /*8d20*/  UIADD3 UR6, UP0, UPT, UR10, 0xa80, URZ ;  /* 0x00000a800a067890 */ /* 0x004fe6000ff1e0ff */
[----:B------:R-:W-:Y:S01]  /*8d30*/  UMOV UR10, UR50 ;  /* 0x00000032000a7c82 */ /* 0x000fe20008000000 */
[----:B------:R-:W-:Y:S03]  /*8d40*/  UIADD3.X UR7, UPT, UPT, URZ, UR11, URZ, UP0, !UPT ;  /* 0x0000000bff077290 */ /* 0x000fe600087fe4ff */
[----:B------:R-:W-:Y:S06]  /*8d50*/  UMOV UR11, UR44 ;  /* 0x0000002c000b7c82 */ /* 0x000fec0008000000 */
[----:B------:R2:W-:Y:S02]  /*8d60*/  UTMASTG.3D [UR8], [UR6] ;  /* 0x00000008060073b5 */ /* 0x0005e40008010000 */
[----:B--2---:R0:W-:Y:S02]  /*8d70*/  UTMACMDFLUSH ;  /* 0x00000000000079b7 */ /* 0x0041e40000000000 */
.L_x_134:
[----:B------:R-:W-:Y:S05]  /*8d80*/  BSYNC.RECONVERGENT B0 ;  /* 0x0000000000007941 */ /* 0x000fea0003800200 */
.L_x_133:
[----:B------:R-:W-:Y:S01]  /*8d90*/  UIADD3 UR4, UPT, UPT, UR45, 0x1, URZ ;  /* 0x000000012d047890 */ /* 0x000fe2000fffe0ff */
[----:B------:R-:W-:Y:S03]  /*8da0*/  BSSY.RECONVERGENT B0, `(.L_x_135) ;  /* 0x0000008000007945 */ /* 0x000fe60003800200 */
[----:B------:R-:W-:Y:S04]  /*8db0*/  UISETP.NE.AND UP0, UPT, UR4, 0x3, UPT ;  /* 0x000000030400788c */ /* 0x000fe8000bf05270 */
[----:B------:R-:W-:Y:S02]  /*8dc0*/  UISETP.EQ.XOR UP1, UPT, UR43, 0x3, !UP0 ;  /* 0x000000032b00788c */ /* 0x000fe4000c722a70 */
[----:B------:R-:W-:Y:S02]  /*8dd0*/  USEL UR46, UR4, URZ, UP0 ;  /* 0x000000ff042e7287 */ /* 0x000fe40008000000 */
[----:B------:R-:W-:Y:S04]  /*8de0*/  USEL UR5, URZ, 0x1, !UP1 ;  /* 0x00000001ff057887 */ /* 0x000fe8000c800000 */
[----:B------:R-:W-:Y:S01]  /*8df0*/  ULOP3.LUT UR54, UR54, UR5, URZ, 0x3c, !UPT ;  /* 0x0000000536367292 */ /* 0x000fe2000f8e3cff */
[----:B------:R-:W-:Y:S11]  /*8e00*/  @P0 BRA `(.L_x_136) ;  /* 0x0000000000040947 */ /* 0x000ff60003800000 */
[----:B------:R-:W-:Y:S04]  /*8e10*/  DEPBAR.LE SB0, 0x1 ;  /* 0x000080400000791a */ /* 0x000fe80000000000 */
.L_x_136:
[----:B------:R-:W-:Y:S05]  /*8e20*/  BSYNC.RECONVERGENT B0 ;  /* 0x0000000000007941 */ /* 0x000fea0003800200 */
.L_x_135:
[----:B------:R-:W-:Y:S01]  /*8e30*/  BAR.SYNC.DEFER_BLOCKING 0x1, 0x80 ;  /* 0x0042000000007b1d */ /* 0x000fe20000010000 */
[----:B------:R-:W-:Y:S01]  /*8e40*/  UISETP.NE.AND UP0, UPT, UR53, -0x2, UPT ;  /* 0xfffffffe3500788c */ /* 0x000fe2000bf05270 */
[----:B------:R-:W-:Y:S08]  /*8e50*/  IADD3 R0, PT, PT, R36, 0x1, RZ ;  /* 0x0000000124007810 */ /* 0x000ff00007ffe0ff */
[----:B------:R-:W-:Y:S05]  /*8e60*/  BRA.U !UP0, `(.L_x_137) ;  /* 0x0000000108287547 */ /* 0x000fea000b800000 */
[----:B------:R-:W2:Y:S01]  /*8e70*/  S2R R2, SR_CgaCtaId ;  /* 0x0000000000027919 */ /* 0x000ea20000008800 */
[----:B------:R-:W-:Y:S01]  /*8e80*/  ISETP.NE.AND P0, PT, R103, RZ, PT ;  /* 0x000000ff6700720c */ /* 0x000fe20003f05270 */
[----:B------:R-:W-:Y:S01]  /*8e90*/  IMAD.U32 R3, RZ, RZ, UR52 ;  /* 0x00000034ff037e24 */ /* 0x000fe2000f8e00ff */
[----:B------:R-:W-:Y:S04]  /*8ea0*/  UIADD3 UR4, UPT, UPT, UR52, 0x1, URZ ;  /* 0x0000000134047890 */ /* 0x000fe8000fffe0ff */
[----:B------:R-:W-:Y:S04]  /*8eb0*/  UISETP.NE.AND UP0, UPT, UR4, 0x3, UPT ;  /* 0x000000030400788c */ /* 0x000fe8000bf05270 */
[----:B------:R-:W-:Y:S03]  /*8ec0*/  USEL UR52, UR4, URZ, UP0 ;  /* 0x000000ff04347287 */ /* 0x000fe60008000000 */
[----:B------:R-:W-:Y:S05]  /*8ed0*/  @P0 LEA R3, R3, UR47, 0x3 ;  /* 0x0000002f03030c11 */ /* 0x000fea000f8e18ff */
[----:B------:R-:W-:Y:S05]  /*8ee0*/  @P0 VIADD R3, R3, 0xa8 ;  /* 0x000000a803030836 */ /* 0x000fea0000000000 */
[----:B--2---:R-:W-:Y:S04]  /*8ef0*/  @P0 PRMT R2, R2, 0x654, R3 ;  /* 0x0000065402020816 */ /* 0x004fe80000000003 */
[----:B------:R2:W-:Y:S03]  /*8f00*/  @P0 SYNCS.ARRIVE.TRANS64.RED.A1T0 RZ, [R2+URZ], RZ ;  /* 0x000000ff02ff09a7 */ /* 0x0005e600081004ff */
.L_x_137:
[----:B------:R-:W-:Y:S01]  /*8f10*/  R2UR UR6, R102 ;  /* 0x00000000660672ca */ /* 0x000fe200000e0000 */
[----:B------:R-:W-:Y:S01]  /*8f20*/  UIADD3 UR53, UPT, UPT, UR53, 0x2, URZ ;  /* 0x0000000235357890 */ /* 0x000fe2000fffe0ff */
[----:B------:R-:W-:Y:S01]  /*8f30*/  R2UR UR5, R90 ;  /* 0x000000005a0572ca */ /* 0x000fe200000e0000 */
[----:B------:R-:W-:Y:S01]  /*8f40*/  UMOV UR44, UR63 ;  /* 0x0000003f002c7c82 */ /* 0x000fe20008000000 */
[----:B------:R-:W-:Y:S02]  /*8f50*/  R2UR UR4, R91 ;  /* 0x000000005b0472ca */ /* 0x000fe400000e0000 */
[----:B------:R-:W-:Y:S02]  /*8f60*/  ISETP.NE.AND P0, PT, R94, 0x2, PT ;  /* 0x000000025e00780c */ /* 0x000fe40003f05270 */
[----:B------:R-:W-:Y:S02]  /*8f70*/  ISETP.NE.AND P1, PT, R0, 0x2, PT ;  /* 0x000000020000780c */ /* 0x000fe40003f25270 */
[----:B--2---:R-:W-:Y:S02]  /*8f80*/  SEL R2, RZ, 0x1, P0 ;  /* 0x00000001ff027807 */ /* 0x004fe40000000000 */
[----:B------:R-:W-:Y:S01]  /*8f90*/  SEL R3, RZ, 0x1, P1 ;  /* 0x00000001ff037807 */ /* 0x000fe20000800000 */
[----:B------:R-:W-:Y:S01]  /*8fa0*/  UISETP.NE.AND UP0, UPT, UR6, URZ, UPT ;  /* 0x000000ff0600728c */ /* 0x000fe2000bf05270 */
[----:B------:R-:W-:Y:S01]  /*8fb0*/  LOP3.LUT R97, R97, R2, RZ, 0x3c, !PT ;  /* 0x0000000261617212 */ /* 0x000fe200078e3cff */
[----:B------:R-:W-:Y:S01]  /*8fc0*/  UIADD3 UR25, UPT, UPT, UR36, UR5, URZ ;  /* 0x0000000524197290 */ /* 0x000fe2000fffe0ff */
[----:B------:R-:W-:Y:S01]  /*8fd0*/  LOP3.LUT R98, R98, R3, RZ, 0x3c, !PT ;  /* 0x0000000362627212 */ /* 0x000fe200078e3cff */
[----:B------:R-:W-:Y:S01]  /*8fe0*/  UIADD3 UR27, UPT, UPT, UR37, UR4, URZ ;  /* 0x00000004251b7290 */ /* 0x000fe2000fffe0ff */
[----:B------:R-:W-:Y:S02]  /*8ff0*/  SEL R94, R94, RZ, P0 ;  /* 0x000000ff5e5e7207 */ /* 0x000fe40000000000 */
[----:B------:R-:W-:Y:S02]  /*9000*/  SEL R36, R0, RZ, P1 ;  /* 0x000000ff00247207 */ /* 0x000fe40000800000 */
[----:B------:R-:W-:Y:S07]  /*9010*/  BRA.U UP0, `(.L_x_138) ;  /* 0xffffffd500a47547 */ /* 0x000fee000b83ffff */
[----:B------:R-:W2:Y:S01]  /*9020*/  LDCU.64 UR4, c[0x0][0xc88] ;  /* 0x00019100ff0477ac */ /* 0x000ea20008000a00 */
[----:B------:R-:W3:Y:S01]  /*9030*/  LDCU.64 UR6, c[0x0][0xc90] ;  /* 0x00019200ff0677ac */ /* 0x000ee20008000a00 */
[----:B--2---:R-:W-:Y:S02]  /*9040*/  ISETP.NE.U32.AND P2, PT, RZ, UR4, PT ;  /* 0x00000004ff007c0c */ /* 0x004fe4000bf45070 */
[----:B---3--:R-:W-:Y:S02]  /*9050*/  ISETP.NE.U32.AND P1, PT, RZ, UR6, PT ;  /* 0x00000006ff007c0c */ /* 0x008fe4000bf25070 */
[----:B------:R-:W-:Y:S02]  /*9060*/  ISETP.NE.AND.EX P2, PT, RZ, UR5, PT, P2 ;  /* 0x00000005ff007c0c */ /* 0x000fe4000bf45320 */
[----:B------:R-:W-:-:S13]  /*9070*/  ISETP.NE.AND.EX P0, PT, RZ, UR7, PT, P1 ;  /* 0x00000007ff007c0c */ /* 0x000fda000bf05310 */
[----:B------:R-:W-:Y:S05]  /*9080*/  @P2 BRA P0, `(.L_x_139) ;  /* 0x00000000003c2947 */ /* 0x000fea0000000000 */
[----:B------:R-:W-:-:S13]  /*9090*/  ISETP.NE.AND.EX P1, PT, RZ, UR7, PT, P1 ;  /* 0x00000007ff007c0c */ /* 0x000fda000bf25310 */
[----:B------:R-:W-:Y:S05]  /*90a0*/  @P1 BRA `(.L_x_140) ;  /* 0x00000000000c1947 */ /* 0x000fea0003800000 */
[----:B------:R-:W-:-:S13]  /*90b0*/  FSETP.NEU.AND P0, PT, R41, RZ, PT ;  /* 0x000000ff2900720b */ /* 0x000fda0003f0d000 */
[----:B------:R-:W-:Y:S05]  /*90c0*/  @!P0 EXIT ;  /* 0x000000000000894d */ /* 0x000fea0003800000 */
[----:B------:R-:W-:Y:S05]  /*90d0*/  BRA `(.L_x_139) ;  /* 0x0000000000287947 */ /* 0x000fea0003800000 */
.L_x_140:
[----:B------:R-:W-:Y:S01]  /*90e0*/  ISETP.NE.AND P0, PT, R93, RZ, PT ;  /* 0x000000ff5d00720c */ /* 0x000fe20003f05270 */
[----:B------:R-:W-:-:S12]  /*90f0*/  BSSY.RECONVERGENT B0, `(.L_x_139) ;  /* 0x0000008000007945 */ /* 0x000fd80003800200 */
[----:B------:R-:W-:Y:S05]  /*9100*/  @P0 BRA `(.L_x_141) ;  /* 0x0000000000100947 */ /* 0x000fea0003800000 */
[----:B------:R-:W-:-:S04]  /*9110*/  ISETP.NE.U32.AND P0, PT, RZ, UR4, PT ;  /* 0x00000004ff007c0c */ /* 0x000fc8000bf05070 */
[----:B------:R-:W-:-:S13]  /*9120*/  ISETP.NE.AND.EX P0, PT, RZ, UR5, PT, P0 ;  /* 0x00000005ff007c0c */ /* 0x000fda000bf05300 */
[----:B------:R-:W-:Y:S05]  /*9130*/  @!P0 EXIT ;  /* 0x000000000000894d */ /* 0x000fea0003800000 */
[----:B------:R-:W-:Y:S05]  /*9140*/  BRA `(.L_x_142) ;  /* 0x0000000000087947 */ /* 0x000fea0003800000 */
.L_x_141:
[----:B------:R-:W-:-:S13]  /*9150*/  FSETP.NEU.AND P0, PT, R41, RZ, PT ;  /* 0x000000ff2900720b */ /* 0x000fda0003f0d000 */
[----:B------:R-:W-:Y:S05]  /*9160*/  @!P0 EXIT ;  /* 0x000000000000894d */ /* 0x000fea0003800000 */
.L_x_142:
[----:B------:R-:W-:Y:S05]  /*9170*/  BSYNC.RECONVERGENT B0 ;  /* 0x0000000000007941 */ /* 0x000fea0003800200 */
.L_x_139:
[----:B------:R-:W2:Y:S01]  /*9180*/  S2UR UR7, SR_CgaCtaId ;  /* 0x00000000000779c3 */ /* 0x000ea20000008800 */
[----:B------:R-:W-:Y:S01]  /*9190*/  ULEA UR6, UR52, UR47, 0x3 ;  /* 0x0000002f34067291 */ /* 0x000fe2000f8e18ff */
[----:B------:R-:W-:-:S04]  /*91a0*/  DEPBAR.LE SB0, 0x0 ;  /* 0x000080000000791a */ /* 0x000fc80000000000 */
[----:B------:R-:W-:-:S04]  /*91b0*/  UIADD3 UR6, UPT, UPT, UR6, 0xa8, URZ ;  /* 0x000000a806067890 */ /* 0x000fc8000fffe0ff */
[----:B--2---:R-:W-:-:S09]  /*91c0*/  UPRMT UR6, UR7, 0x654, UR6 ;  /* 0x0000065407067896 */ /* 0x004fd20008000006 */
[----:B------:R-:W-:Y:S01]  /*91d0*/  SYNCS.ARRIVE.TRANS64.RED.A1T0 RZ, [UR6], RZ ;  /* 0x000000ffffff79a7 */ /* 0x000fe20008100406 */
[----:B------:R-:W-:Y:S05]  /*91e0*/  EXIT ;  /* 0x000000000000794d */ /* 0x000fea0003800000 */
.L_x_25:
[----:B--2---:R2:W3:Y:S02]  /*91f0*/  SYNCS.PHASECHK.TRANS64.TRYWAIT P0, [R0+URZ+0x120], R3 ;  /* 0x00012003000075a7 */ /* 0x0044e400080011ff */
[----:B---3--:R-:W-:Y:S05]  /*9200*/  @!P0 NANOSLEEP.SYNCS 0x989680 ;  /* 0x009896800000895d */ /* 0x008fea0003900000 */
[----:B------:R-:W3:Y:S02]  /*9210*/  @!P0 SYNCS.PHASECHK.TRANS64 P0, [R0+URZ+0x120], R3 ;  /* 0x00012003000085a7 */ /* 0x000ee400080010ff */
[----:B---3--:R-:W-:Y:S05]  /*9220*/  @!P0 BRA `(.L_x_25) ;  /* 0xfffffffc00f08947 */ /* 0x008fea000383ffff */
[----:B------:R-:W-:Y:S05]  /*9230*/  BRA `(.L_x_143) ;  /* 0xffffff8800a87947 */ /* 0x000fea000383ffff */
.L_x_28:
[----:B--2---:R-:W-:-:S07]  /*9240*/  MOV R0, UR5 ;  /* 0x0000000500007c02 */ /* 0x004fce0008000f00 */
.L_x_144:
[----:B--2---:R2:W3:Y:S02]  /*9250*/  SYNCS.PHASECHK.TRANS64.TRYWAIT P0, [R0+URZ+0x48], R3 ;  /* 0x00004803000075a7 */ /* 0x0044e400080011ff */
[----:B---3--:R-:W-:Y:S05]  /*9260*/  @!P0 NANOSLEEP.SYNCS 0x989680 ;  /* 0x009896800000895d */ /* 0x008fea0003900000 */
[----:B------:R-:W3:Y:S02]  /*9270*/  @!P0 SYNCS.PHASECHK.TRANS64 P0, [R0+URZ+0x48], R3 ;  /* 0x00004803000085a7 */ /* 0x000ee400080010ff */
[----:B---3--:R-:W-:Y:S05]  /*9280*/  @!P0 BRA `(.L_x_144) ;  /* 0xfffffffc00f08947 */ /* 0x008fea000383ffff */
[----:B------:R-:W-:Y:S05]  /*9290*/  BRA `(.L_x_27) ;  /* 0xffffff8c00107947 */ /* 0x000fea000383ffff */
.L_x_37:
[----:B-1----:R-:W-:-:S07]  /*92a0*/  MOV R0, UR6 ;  /* 0x0000000600007c02 */ /* 0x002fce0008000f00 */
.L_x_145:
[----:B-1----:R1:W2:Y:S02]  /*92b0*/  SYNCS.PHASECHK.TRANS64.TRYWAIT P0, [R0+URZ+0x48], R3 ;  /* 0x00004803000075a7 */ /* 0x0022a400080011ff */
[----:B--2---:R-:W-:Y:S05]  /*92c0*/  @!P0 NANOSLEEP.SYNCS 0x989680 ;  /* 0x009896800000895d */ /* 0x004fea0003900000 */
[----:B------:R-:W2:Y:S02]  /*92d0*/  @!P0 SYNCS.PHASECHK.TRANS64 P0, [R0+URZ+0x48], R3 ;  /* 0x00004803000085a7 */ /* 0x000ea400080010ff */
[----:B--2---:R-:W-:Y:S05]  /*92e0*/  @!P0 BRA `(.L_x_145) ;  /* 0xfffffffc00f08947 */ /* 0x004fea000383ffff */
[----:B------:R-:W-:Y:S05]  /*92f0*/  BRA `(.L_x_36) ;  /* 0xffffff90002c7947 */ /* 0x000fea000383ffff */
.L_x_44:
[----:B-1----:R1:W4:Y:S02]  /*9300*/  SYNCS.PHASECHK.TRANS64.TRYWAIT P0, [R3+URZ+0xd0], R0 ;  /* 0x0000d000030075a7 */ /* 0x00232400080011ff */
[----:B----4-:R-:W-:Y:S05]  /*9310*/  @!P0 NANOSLEEP.SYNCS 0x989680 ;  /* 0x009896800000895d */ /* 0x010fea0003900000 */
[----:B------:R-:W4:Y:S02]  /*9320*/  @!P0 SYNCS.PHASECHK.TRANS64 P0, [R3+URZ+0xd0], R0 ;  /* 0x0000d000030085a7 */ /* 0x000f2400080010ff */
[----:B----4-:R-:W-:Y:S05]  /*9330*/  @!P0 BRA `(.L_x_44) ;  /* 0xfffffffc00f08947 */ /* 0x010fea000383ffff */
[----:B------:R-:W-:Y:S05]  /*9340*/  BRA `(.L_x_146) ;  /* 0xffffff9400287947 */ /* 0x000fea000383ffff */
.L_x_48:
[----:B-1----:R-:W-:-:S07]  /*9350*/  MOV R0, UR4 ;  /* 0x0000000400007c02 */ /* 0x002fce0008000f00 */
.L_x_147:
[----:B-1----:R1:W2:Y:S02]  /*9360*/  SYNCS.PHASECHK.TRANS64.TRYWAIT P0, [R0+URZ], R3 ;  /* 0x00000003000075a7 */ /* 0x0022a400080011ff */
[----:B--2---:R-:W-:Y:S05]  /*9370*/  @!P0 NANOSLEEP.SYNCS 0x989680 ;  /* 0x009896800000895d */ /* 0x004fea0003900000 */
[----:B------:R-:W2:Y:S02]  /*9380*/  @!P0 SYNCS.PHASECHK.TRANS64 P0, [R0+URZ], R3 ;  /* 0x00000003000085a7 */ /* 0x000ea400080010ff */
[----:B--2---:R-:W-:Y:S05]  /*9390*/  @!P0 BRA `(.L_x_147) ;  /* 0xfffffffc00f08947 */ /* 0x004fea000383ffff */
[----:B------:R-:W-:Y:S05]  /*93a0*/  BRA `(.L_x_148) ;  /* 0xffffff9800d47947 */ /* 0x000fea000383ffff */
.L_x_49:
[----:B------:R-:W-:-:S07]  /*93b0*/  MOV R0, UR5 ;  /* 0x0000000500007c02 */ /* 0x000fce0008000f00 */
.L_x_149:
[----:B-1----:R1:W2:Y:S02]  /*93c0*/  SYNCS.PHASECHK.TRANS64.TRYWAIT P0, [R0+URZ], R3 ;  /* 0x00000003000075a7 */ /* 0x0022a400080011ff */
[----:B--2---:R-:W-:Y:S05]  /*93d0*/  @!P0 NANOSLEEP.SYNCS 0x989680 ;  /* 0x009896800000895d */ /* 0x004fea0003900000 */
[----:B------:R-:W2:Y:S02]  /*93e0*/  @!P0 SYNCS.PHASECHK.TRANS64 P0, [R0+URZ], R3 ;  /* 0x00000003000085a7 */ /* 0x000ea400080010ff */
[----:B--2---:R-:W-:Y:S05]  /*93f0*/  @!P0 BRA `(.L_x_149) ;  /* 0xfffffffc00f08947 */ /* 0x004fea000383ffff */
[----:B------:R-:W-:Y:S05]  /*9400*/  BRA `(.L_x_150) ;  /* 0xffffff9800e07947 */ /* 0x000fea000383ffff */
.L_x_50:
[----:B------:R-:W-:-:S07]  /*9410*/  MOV R0, UR5 ;  /* 0x0000000500007c02 */ /* 0x000fce0008000f00 */
.L_x_151:
[----:B-1----:R1:W2:Y:S02]  /*9420*/  SYNCS.PHASECHK.TRANS64.TRYWAIT P0, [R0+URZ], R3 ;  /* 0x00000003000075a7 */ /* 0x0022a400080011ff */
[----:B--2---:R-:W-:Y:S05]  /*9430*/  @!P0 NANOSLEEP.SYNCS 0x989680 ;  /* 0x009896800000895d */ /* 0x004fea0003900000 */
[----:B------:R-:W2:Y:S02]  /*9440*/  @!P0 SYNCS.PHASECHK.TRANS64 P0, [R0+URZ], R3 ;  /* 0x00000003000085a7 */ /* 0x000ea400080010ff */
[----:B--2---:R-:W-:Y:S05]  /*9450*/  @!P0 BRA `(.L_x_151) ;  /* 0xfffffffc00f08947 */ /* 0x004fea000383ffff */
[----:B------:R-:W-:Y:S05]  /*9460*/  BRA `(.L_x_152) ;  /* 0xffffff9800ec7947 */ /* 0x000fea000383ffff */
.L_x_51:
[----:B------:R-:W-:-:S07]  /*9470*/  MOV R0, UR5 ;  /* 0x0000000500007c02 */ /* 0x000fce0008000f00 */
.L_x_153:
[----:B-1----:R1:W2:Y:S02]  /*9480*/  SYNCS.PHASECHK.TRANS64.TRYWAIT P0, [R0+URZ], R3 ;  /* 0x00000003000075a7 */ /* 0x0022a400080011ff */
[----:B--2---:R-:W-:Y:S05]  /*9490*/  @!P0 NANOSLEEP.SYNCS 0x989680 ;  /* 0x009896800000895d */ /* 0x004fea0003900000 */
[----:B------:R-:W2:Y:S02]  /*94a0*/  @!P0 SYNCS.PHASECHK.TRANS64 P0, [R0+URZ], R3 ;  /* 0x00000003000085a7 */ /* 0x000ea400080010ff */
[----:B--2---:R-:W-:Y:S05]  /*94b0*/  @!P0 BRA `(.L_x_153) ;  /* 0xfffffffc00f08947 */ /* 0x004fea000383ffff */
[----:B------:R-:W-:Y:S05]  /*94c0*/  BRA `(.L_x_154) ;  /* 0xffffff9800f87947 */ /* 0x000fea000383ffff */
.L_x_52:
[----:B------:R-:W-:-:S07]  /*94d0*/  MOV R0, UR5 ;  /* 0x0000000500007c02 */ /* 0x000fce0008000f00 */
.L_x_155:
[----:B-1----:R1:W2:Y:S02]  /*94e0*/  SYNCS.PHASECHK.TRANS64.TRYWAIT P0, [R0+URZ], R3 ;  /* 0x00000003000075a7 */ /* 0x0022a400080011ff */
[----:B--2---:R-:W-:Y:S05]  /*94f0*/  @!P0 NANOSLEEP.SYNCS 0x989680 ;  /* 0x009896800000895d */ /* 0x004fea0003900000 */
[----:B------:R-:W2:Y:S02]  /*9500*/  @!P0 SYNCS.PHASECHK.TRANS64 P0, [R0+URZ], R3 ;  /* 0x00000003000085a7 */ /* 0x000ea400080010ff */
[----:B--2---:R-:W-:Y:S05]  /*9510*/  @!P0 BRA `(.L_x_155) ;  /* 0xfffffffc00f08947 */ /* 0x004fea000383ffff */
[----:B------:R-:W-:Y:S05]  /*9520*/  BRA `(.L_x_156) ;  /* 0xffffff9c00047947 */ /* 0x000fea000383ffff */
.L_x_53:
[----:B------:R-:W-:-:S07]  /*9530*/  MOV R0, UR5 ;  /* 0x0000000500007c02 */ /* 0x000fce0008000f00 */
.L_x_157:
[----:B-1----:R1:W2:Y:S02]  /*9540*/  SYNCS.PHASECHK.TRANS64.TRYWAIT P0, [R0+URZ], R3 ;  /* 0x00000003000075a7 */ /* 0x0022a400080011ff */
[----:B--2---:R-:W-:Y:S05]  /*9550*/  @!P0 NANOSLEEP.SYNCS 0x989680 ;  /* 0x009896800000895d */ /* 0x004fea0003900000 */
[----:B------:R-:W2:Y:S02]  /*9560*/  @!P0 SYNCS.PHASECHK.TRANS64 P0, [R0+URZ], R3 ;  /* 0x00000003000085a7 */ /* 0x000ea400080010ff */
[----:B--2---:R-:W-:Y:S05]  /*9570*/  @!P0 BRA `(.L_x_157) ;  /* 0xfffffffc00f08947 */ /* 0x004fea000383ffff */
[----:B------:R-:W-:Y:S05]  /*9580*/  BRA `(.L_x_158) ;  /* 0xffffff9c00107947 */ /* 0x000fea000383ffff */
.L_x_54:
[----:B------:R-:W-:-:S07]  /*9590*/  MOV R0, UR5 ;  /* 0x0000000500007c02 */ /* 0x000fce0008000f00 */
.L_x_159:
[----:B-1----:R1:W2:Y:S02]  /*95a0*/  SYNCS.PHASECHK.TRANS64.TRYWAIT P0, [R0+URZ], R3 ;  /* 0x00000003000075a7 */ /* 0x0022a400080011ff */
[----:B--2---:R-:W-:Y:S05]  /*95b0*/  @!P0 NANOSLEEP.SYNCS 0x989680 ;  /* 0x009896800000895d */ /* 0x004fea0003900000 */
[----:B------:R-:W2:Y:S02]  /*95c0*/  @!P0 SYNCS.PHASECHK.TRANS64 P0, [R0+URZ], R3 ;  /* 0x00000003000085a7 */ /* 0x000ea400080010ff */
[----:B--2---:R-:W-:Y:S05]  /*95d0*/  @!P0 BRA `(.L_x_159) ;  /* 0xfffffffc00f08947 */ /* 0x004fea000383ffff */
[----:B------:R-:W-:Y:S05]  /*95e0*/  BRA `(.L_x_160) ;  /* 0xffffff9c001c7947 */ /* 0x000fea000383ffff */
.L_x_55:
[----:B------:R-:W-:-:S07]  /*95f0*/  MOV R0, UR5 ;  /* 0x0000000500007c02 */ /* 0x000fce0008000f00 */
.L_x_161:
[----:B-1----:R1:W2:Y:S02]  /*9600*/  SYNCS.PHASECHK.TRANS64.TRYWAIT P0, [R0+URZ], R3 ;  /* 0x00000003000075a7 */ /* 0x0022a400080011ff */
[----:B--2---:R-:W-:Y:S05]  /*9610*/  @!P0 NANOSLEEP.SYNCS 0x989680 ;  /* 0x009896800000895d */ /* 0x004fea0003900000 */
[----:B------:R-:W2:Y:S02]  /*9620*/  @!P0 SYNCS.PHASECHK.TRANS64 P0, [R0+URZ], R3 ;  /* 0x00000003000085a7 */ /* 0x000ea400080010ff */
[----:B--2---:R-:W-:Y:S05]  /*9630*/  @!P0 BRA `(.L_x_161) ;  /* 0xfffffffc00f08947 */ /* 0x004fea000383ffff */
[----:B------:R-:W-:Y:S05]  /*9640*/  BRA `(.L_x_162) ;  /* 0xffffff9c00287947 */ /* 0x000fea000383ffff */
.L_x_58:
[----:B-1----:R1:W2:Y:S02]  /*9650*/  SYNCS.PHASECHK.TRANS64.TRYWAIT P0, [R2+URZ+0x110], R5 ;  /* 0x00011005020075a7 */ /* 0x0022a400080011ff */
[----:B--2---:R-:W-:Y:S05]  /*9660*/  @!P0 NANOSLEEP.SYNCS 0x989680 ;  /* 0x009896800000895d */ /* 0x004fea0003900000 */
[----:B------:R-:W2:Y:S02]  /*9670*/  @!P0 SYNCS.PHASECHK.TRANS64 P0, [R2+URZ+0x110], R5 ;  /* 0x00011005020085a7 */ /* 0x000ea400080010ff */
[----:B--2---:R-:W-:Y:S05]  /*9680*/  @!P0 BRA `(.L_x_58) ;  /* 0xfffffffc00f08947 */ /* 0x004fea000383ffff */
[----:B------:R-:W-:Y:S05]  /*9690*/  BRA `(.L_x_163) ;  /* 0xffffff9c008c7947 */ /* 0x000fea000383ffff */
.L_x_59:
[----:B------:R-:W-:-:S07]  /*96a0*/  MOV R2, UR4 ;  /* 0x0000000400027c02 */ /* 0x000fce0008000f00 */
.L_x_164:
[----:B-1----:R1:W2:Y:S02]  /*96b0*/  SYNCS.PHASECHK.TRANS64.TRYWAIT P0, [R2+URZ+0xe0], R5 ;  /* 0x0000e005020075a7 */ /* 0x0022a400080011ff */
[----:B--2---:R-:W-:Y:S05]  /*96c0*/  @!P0 NANOSLEEP.SYNCS 0x989680 ;  /* 0x009896800000895d */ /* 0x004fea0003900000 */
[----:B------:R-:W2:Y:S02]  /*96d0*/  @!P0 SYNCS.PHASECHK.TRANS64 P0, [R2+URZ+0xe0], R5 ;  /* 0x0000e005020085a7 */ /* 0x000ea400080010ff */
[----:B--2---:R-:W-:Y:S05]  /*96e0*/  @!P0 BRA `(.L_x_164) ;  /* 0xfffffffc00f08947 */ /* 0x004fea000383ffff */
[----:B------:R-:W-:Y:S05]  /*96f0*/  BRA `(.L_x_165) ;  /* 0xffffff9c009c7947 */ /* 0x000fea000383ffff */
.L_x_60:
[----:B-1----:R1:W2:Y:S02]  /*9700*/  SYNCS.PHASECHK.TRANS64.TRYWAIT P1, [R2+URZ+0xd0], R5 ;  /* 0x0000d005020075a7 */ /* 0x0022a400080211ff */
[----:B--2---:R-:W-:Y:S05]  /*9710*/  @!P1 NANOSLEEP.SYNCS 0x989680 ;  /* 0x009896800000995d */ /* 0x004fea0003900000 */
[----:B------:R-:W2:Y:S02]  /*9720*/  @!P1 SYNCS.PHASECHK.TRANS64 P1, [R2+URZ+0xd0], R5 ;  /* 0x0000d005020095a7 */ /* 0x000ea400080210ff */
[----:B--2---:R-:W-:Y:S05]  /*9730*/  @!P1 BRA `(.L_x_60) ;  /* 0xfffffffc00f09947 */ /* 0x004fea000383ffff */
[----:B------:R-:W-:Y:S05]  /*9740*/  BRA `(.L_x_166) ;  /* 0xffffff9c00cc7947 */ /* 0x000fea000383ffff */
.L_x_63:
[----:B------:R-:W-:-:S07]  /*9750*/  MOV R0, UR4 ;  /* 0x0000000400007c02 */ /* 0x000fce0008000f00 */
.L_x_167:
[----:B-1----:R1:W2:Y:S02]  /*9760*/  SYNCS.PHASECHK.TRANS64.TRYWAIT P0, [R0+URZ+0xe0], R3 ;  /* 0x0000e003000075a7 */ /* 0x0022a400080011ff */
[----:B--2---:R-:W-:Y:S05]  /*9770*/  @!P0 NANOSLEEP.SYNCS 0x989680 ;  /* 0x009896800000895d */ /* 0x004fea0003900000 */
[----:B------:R-:W2:Y:S02]  /*9780*/  @!P0 SYNCS.PHASECHK.TRANS64 P0, [R0+URZ+0xe0], R3 ;  /* 0x0000e003000085a7 */ /* 0x000ea400080010ff */
[----:B--2---:R-:W-:Y:S05]  /*9790*/  @!P0 BRA `(.L_x_167) ;  /* 0xfffffffc00f08947 */ /* 0x004fea000383ffff */
[----:B------:R-:W-:Y:S05]  /*97a0*/  BRA `(.L_x_62) ;  /* 0xffffffa000207947 */ /* 0x000fea000383ffff */
.L_x_72:
[----:B-1----:R-:W-:-:S04]  /*97b0*/  MOV R0, UR5 ;  /* 0x0000000500007c02 */ /* 0x002fc80008000f00 */
[----:B------:R1:W2:Y:S03]  /*97c0*/  SYNCS.PHASECHK.TRANS64.TRYWAIT P0, [R0+URZ+0x8], R7 ;  /* 0x00000807000075a7 */ /* 0x0002a600080011ff */
[----:B--2---:R-:W-:Y:S05]  /*97d0*/  @!P0 NANOSLEEP.SYNCS 0x989680 ;  /* 0x009896800000895d */ /* 0x004fea0003900000 */
[----:B------:R-:W2:Y:S02]  /*97e0*/  @!P0 SYNCS.PHASECHK.TRANS64 P0, [R0+URZ+0x8], R7 ;  /* 0x00000807000085a7 */ /* 0x000ea400080010ff */
[----:B--2---:R-:W-:Y:S05]  /*97f0*/  @!P0 BRA `(.L_x_72) ;  /* 0xfffffffc00ec8947 */ /* 0x004fea000383ffff */
[----:B------:R-:W-:Y:S05]  /*9800*/  BRA `(.L_x_71) ;  /* 0xffffffa000d87947 */ /* 0x000fea000383ffff */
.L_x_74:
[----:B------:R-:W-:Y:S01]  /*9810*/  BSSY B0, `(.L_x_168) ;  /* 0x0000006000007945 */ /* 0x000fe20003800000 */
[----:B------:R-:W-:-:S07]  /*9820*/  MOV R15, 0xffffffff ;  /* 0xffffffff000f7802 */ /* 0x000fce0000000f00 */
[----:B-1---5:R-:W-:Y:S05]  /*9830*/  WARPSYNC.COLLECTIVE R15, `(.L_x_169) ;  /* 0x000000000f0c7348 */ /* 0x022fea0003c00000 */
[----:B------:R-:W-:Y:S02]  /*9840*/  ELECT P6, UR79, PT ;  /* 0x00000000004f782f */ /* 0x000fe400038c0000 */
[----:B------:R-:W-:Y:S01]  /*9850*/  MOV R14, UR79 ;  /* 0x0000004f000e7c02 */ /* 0x000fe20008000f00 */
[----:B-1---5:R-:W-:Y:S10]  /*9860*/  ENDCOLLECTIVE ;  /* 0x000000000000791b */ /* 0x022ff40003800000 */
.L_x_169:
[----:B------:R-:W-:Y:S05]  /*9870*/  BSYNC B0 ;  /* 0x0000000000007941 */ /* 0x000fea0003800000 */
.L_x_168:
[----:B------:R-:W-:Y:S01]  /*9880*/  PLOP3.LUT P0, PT, P6, PT, PT, 0x80, 0x8 ;  /* 0x000000000008781c */ /* 0x000fe2000370f070 */
[----:B------:R-:W-:-:S12]  /*9890*/  BRA `(.L_x_170) ;  /* 0xffffffa400047947 */ /* 0x000fd8000383ffff */
.L_x_76:
[----:B-1----:R-:W-:-:S04]  /*98a0*/  MOV R0, UR5 ;  /* 0x0000000500007c02 */ /* 0x002fc80008000f00 */
[----:B------:R1:W2:Y:S03]  /*98b0*/  SYNCS.PHASECHK.TRANS64.TRYWAIT P0, [R0+URZ+0x8], R5 ;  /* 0x00000805000075a7 */ /* 0x0002a600080011ff */
[----:B--2---:R-:W-:Y:S05]  /*98c0*/  @!P0 NANOSLEEP.SYNCS 0x989680 ;  /* 0x009896800000895d */ /* 0x004fea0003900000 */
[----:B------:R-:W2:Y:S02]  /*98d0*/  @!P0 SYNCS.PHASECHK.TRANS64 P0, [R0+URZ+0x8], R5 ;  /* 0x00000805000085a7 */ /* 0x000ea400080010ff */
[----:B--2---:R-:W-:Y:S05]  /*98e0*/  @!P0 BRA `(.L_x_76) ;  /* 0xfffffffc00ec8947 */ /* 0x004fea000383ffff */
[----:B------:R-:W-:Y:S05]  /*98f0*/  BRA `(.L_x_75) ;  /* 0xffffffa400087947 */ /* 0x000fea000383ffff */
.L_x_77:
[----:B-1----:R1:W2:Y:S02]  /*9900*/  SYNCS.PHASECHK.TRANS64.TRYWAIT P0, [R2+URZ+0xd0], R5 ;  /* 0x0000d005020075a7 */ /* 0x0022a400080011ff */
[----:B--2---:R-:W-:Y:S05]  /*9910*/  @!P0 NANOSLEEP.SYNCS 0x989680 ;  /* 0x009896800000895d */ /* 0x004fea0003900000 */
[----:B------:R-:W2:Y:S02]  /*9920*/  @!P0 SYNCS.PHASECHK.TRANS64 P0, [R2+URZ+0xd0], R5 ;  /* 0x0000d005020085a7 */ /* 0x000ea400080010ff */
[----:B--2---:R-:W-:Y:S05]  /*9930*/  @!P0 BRA `(.L_x_77) ;  /* 0xfffffffc00f08947 */ /* 0x004fea000383ffff */
[----:B------:R-:W-:Y:S05]  /*9940*/  BRA `(.L_x_171) ;  /* 0xffffffa800487947 */ /* 0x000fea000383ffff */
.L_x_81:
[----:B------:R-:W-:-:S07]  /*9950*/  MOV R0, UR57 ;  /* 0x0000003900007c02 */ /* 0x000fce0008000f00 */
.L_x_172:
[----:B-1----:R1:W2:Y:S02]  /*9960*/  SYNCS.PHASECHK.TRANS64.TRYWAIT P0, [R0+URZ+0x100], R5 ;  /* 0x00010005000075a7 */ /* 0x0022a400080011ff */
[----:B--2---:R-:W-:Y:S05]  /*9970*/  @!P0 NANOSLEEP.SYNCS 0x989680 ;  /* 0x009896800000895d */ /* 0x004fea0003900000 */
[----:B------:R-:W2:Y:S02]  /*9980*/  @!P0 SYNCS.PHASECHK.TRANS64 P0, [R0+URZ+0x100], R5 ;  /* 0x00010005000085a7 */ /* 0x000ea400080010ff */
[----:B--2---:R-:W-:Y:S05]  /*9990*/  @!P0 BRA `(.L_x_172) ;  /* 0xfffffffc00f08947 */ /* 0x004fea000383ffff */
[----:B------:R-:W-:Y:S05]  /*99a0*/  BRA `(.L_x_173) ;  /* 0xffffffac00e07947 */ /* 0x000fea000383ffff */
.L_x_84:
[----:B------:R-:W-:Y:S07]  /*99b0*/  MOV R0, UR7 ;  /* 0x0000000700007c02 */ /* 0x000fee0008000f00 */
.L_x_174:
[----:B-1----:R1:W2:Y:S02]  /*99c0*/  SYNCS.PHASECHK.TRANS64.TRYWAIT P0, [R0+URZ], R5 ;  /* 0x00000005000075a7 */ /* 0x0022a400080011ff */
[----:B--2---:R-:W-:Y:S05]  /*99d0*/  @!P0 NANOSLEEP.SYNCS 0x989680 ;  /* 0x009896800000895d */ /* 0x004fea0003900000 */
[----:B------:R-:W2:Y:S02]  /*99e0*/  @!P0 SYNCS.PHASECHK.TRANS64 P0, [R0+URZ], R5 ;  /* 0x00000005000085a7 */ /* 0x000ea400080010ff */
[----:B--2---:R-:W-:Y:S05]  /*99f0*/  @!P0 BRA `(.L_x_174) ;  /* 0xfffffffc00f08947 */ /* 0x004fea000383ffff */
[----:B------:R-:W-:Y:S05]  /*9a00*/  BRA `(.L_x_83) ;  /* 0xffffffb000407947 */ /* 0x000fea000383ffff */
.L_x_88:
[----:B-1----:R-:W-:-:S07]  /*9a10*/  MOV R0, UR4 ;  /* 0x0000000400007c02 */ /* 0x002fce0008000f00 */
.L_x_175:
[----:B-1----:R1:W2:Y:S02]  /*9a20*/  SYNCS.PHASECHK.TRANS64.TRYWAIT P0, [R0+URZ], R3 ;  /* 0x00000003000075a7 */ /* 0x0022a400080011ff */
[----:B--2---:R-:W-:Y:S05]  /*9a30*/  @!P0 NANOSLEEP.SYNCS 0x989680 ;  /* 0x009896800000895d */ /* 0x004fea0003900000 */
[----:B------:R-:W2:Y:S02]  /*9a40*/  @!P0 SYNCS.PHASECHK.TRANS64 P0, [R0+URZ], R3 ;  /* 0x00000003000085a7 */ /* 0x000ea400080010ff */
[----:B--2---:R-:W-:Y:S05]  /*9a50*/  @!P0 BRA `(.L_x_175) ;  /* 0xfffffffc00f08947 */ /* 0x004fea000383ffff */
[----:B------:R-:W-:Y:S05]  /*9a60*/  BRA `(.L_x_176) ;  /* 0xffffffb400587947 */ /* 0x000fea000383ffff */
.L_x_91:
[----:B------:R-:W-:-:S07]  /*9a70*/  MOV R0, UR31 ;  /* 0x0000001f00007c02 */ /* 0x000fce0008000f00 */
.L_x_177:
[----:B-1----:R1:W2:Y:S02]  /*9a80*/  SYNCS.PHASECHK.TRANS64.TRYWAIT P1, [R0+URZ+0x130], R3 ;  /* 0x00013003000075a7 */ /* 0x0022a400080211ff */
[----:B--2---:R-:W-:Y:S05]  /*9a90*/  @!P1 NANOSLEEP.SYNCS 0x989680 ;  /* 0x009896800000995d */ /* 0x004fea0003900000 */
[----:B------:R-:W2:Y:S02]  /*9aa0*/  @!P1 SYNCS.PHASECHK.TRANS64 P1, [R0+URZ+0x130], R3 ;  /* 0x00013003000095a7 */ /* 0x000ea400080210ff */
[----:B--2---:R-:W-:Y:S05]  /*9ab0*/  @!P1 BRA `(.L_x_177) ;  /* 0xfffffffc00f09947 */ /* 0x004fea000383ffff */
[----:B------:R-:W-:Y:S05]  /*9ac0*/  BRA `(.L_x_178) ;  /* 0xffffffb400a47947 */ /* 0x000fea000383ffff */
.L_x_96:
[----:B--2---:R2:W4:Y:S02]  /*9ad0*/  SYNCS.PHASECHK.TRANS64.TRYWAIT P0, [R12+URZ+0xd0], R9 ;  /* 0x0000d0090c0075a7 */ /* 0x00452400080011ff */
[----:B----4-:R-:W-:Y:S05]  /*9ae0*/  @!P0 NANOSLEEP.SYNCS 0x989680 ;  /* 0x009896800000895d */ /* 0x010fea0003900000 */
[----:B------:R-:W4:Y:S02]  /*9af0*/  @!P0 SYNCS.PHASECHK.TRANS64 P0, [R12+URZ+0xd0], R9 ;  /* 0x0000d0090c0085a7 */ /* 0x000f2400080010ff */
[----:B----4-:R-:W-:Y:S05]  /*9b00*/  @!P0 BRA `(.L_x_96) ;  /* 0xfffffffc00f08947 */ /* 0x010fea000383ffff */
[----:B------:R-:W-:Y:S05]  /*9b10*/  BRA `(.L_x_179) ;  /* 0xffffffb800c07947 */ /* 0x000fea000383ffff */
.L_x_99:
[----:B------:R-:W-:Y:S07]  /*9b20*/  MOV R0, UR24 ;  /* 0x0000001800007c02 */ /* 0x000fee0008000f00 */
.L_x_180:
[----:B--2---:R2:W3:Y:S02]  /*9b30*/  SYNCS.PHASECHK.TRANS64.TRYWAIT P2, [R0+URZ+0xc8], R9 ;  /* 0x0000c809000075a7 */ /* 0x0044e400080411ff */
[----:B---3--:R-:W-:Y:S05]  /*9b40*/  @!P2 NANOSLEEP.SYNCS 0x989680 ;  /* 0x009896800000a95d */ /* 0x008fea0003900000 */
[----:B------:R-:W3:Y:S02]  /*9b50*/  @!P2 SYNCS.PHASECHK.TRANS64 P2, [R0+URZ+0xc8], R9 ;  /* 0x0000c8090000a5a7 */ /* 0x000ee400080410ff */
[----:B---3--:R-:W-:Y:S05]  /*9b60*/  @!P2 BRA `(.L_x_180) ;  /* 0xfffffffc00f0a947 */ /* 0x008fea000383ffff */
[----:B------:R-:W-:Y:S05]  /*9b70*/  BRA `(.L_x_98) ;  /* 0xffffffc000247947 */ /* 0x000fea000383ffff */
.L_x_102:
[----:B------:R-:W-:Y:S07]  /*9b80*/  MOV R0, UR4 ;  /* 0x0000000400007c02 */ /* 0x000fee0008000f00 */
.L_x_181:
[----:B--2---:R2:W3:Y:S02]  /*9b90*/  SYNCS.PHASECHK.TRANS64.TRYWAIT P0, [R0+URZ+0xa8], R9 ;  /* 0x0000a809000075a7 */ /* 0x0044e400080011ff */
[----:B---3--:R-:W-:Y:S05]  /*9ba0*/  @!P0 NANOSLEEP.SYNCS 0x989680 ;  /* 0x009896800000895d */ /* 0x008fea0003900000 */
[----:B------:R-:W3:Y:S02]  /*9bb0*/  @!P0 SYNCS.PHASECHK.TRANS64 P0, [R0+URZ+0xa8], R9 ;  /* 0x0000a809000085a7 */ /* 0x000ee400080010ff */
[----:B---3--:R-:W-:Y:S05]  /*9bc0*/  @!P0 BRA `(.L_x_181) ;  /* 0xfffffffc00f08947 */ /* 0x008fea000383ffff */
[----:B------:R-:W-:Y:S05]  /*9bd0*/  BRA `(.L_x_182) ;  /* 0xffffffc000847947 */ /* 0x000fea000383ffff */
.L_x_103:
[----:B------:R-:W-:Y:S07]  /*9be0*/  MOV R9, UR5 ;  /* 0x0000000500097c02 */ /* 0x000fee0008000f00 */
.L_x_183:
[----:B--2---:R2:W3:Y:S02]  /*9bf0*/  SYNCS.PHASECHK.TRANS64.TRYWAIT P0, [R9+URZ+0xa8], R0 ;  /* 0x0000a800090075a7 */ /* 0x0044e400080011ff */
[----:B---3--:R-:W-:Y:S05]  /*9c00*/  @!P0 NANOSLEEP.SYNCS 0x989680 ;  /* 0x009896800000895d */ /* 0x008fea0003900000 */
[----:B------:R-:W3:Y:S02]  /*9c10*/  @!P0 SYNCS.PHASECHK.TRANS64 P0, [R9+URZ+0xa8], R0 ;  /* 0x0000a800090085a7 */ /* 0x000ee400080010ff */
[----:B---3--:R-:W-:Y:S05]  /*9c20*/  @!P0 BRA `(.L_x_183) ;  /* 0xfffffffc00f08947 */ /* 0x008fea000383ffff */
[----:B------:R-:W-:Y:S05]  /*9c30*/  BRA `(.L_x_184) ;  /* 0xffffffc000e47947 */ /* 0x000fea000383ffff */
.L_x_105:
[----:B------:R-:W-:-:S07]  /*9c40*/  MOV R0, UR4 ;  /* 0x0000000400007c02 */ /* 0x000fce0008000f00 */
.L_x_185:
[----:B--2---:R2:W3:Y:S02]  /*9c50*/  SYNCS.PHASECHK.TRANS64.TRYWAIT P0, [R0+URZ], R3 ;  /* 0x00000003000075a7 */ /* 0x0044e400080011ff */
[----:B---3--:R-:W-:Y:S05]  /*9c60*/  @!P0 NANOSLEEP.SYNCS 0x989680 ;  /* 0x009896800000895d */ /* 0x008fea0003900000 */
[----:B------:R-:W3:Y:S02]  /*9c70*/  @!P0 SYNCS.PHASECHK.TRANS64 P0, [R0+URZ], R3 ;  /* 0x00000003000085a7 */ /* 0x000ee400080010ff */
[----:B---3--:R-:W-:Y:S05]  /*9c80*/  @!P0 BRA `(.L_x_185) ;  /* 0xfffffffc00f08947 */ /* 0x008fea000383ffff */
[----:B------:R-:W-:Y:S05]  /*9c90*/  BRA `(.L_x_186) ;  /* 0xffffffc400787947 */ /* 0x000fea000383ffff */
.L_x_106:
[----:B------:R-:W-:-:S07]  /*9ca0*/  MOV R0, UR5 ;  /* 0x0000000500007c02 */ /* 0x000fce0008000f00 */
.L_x_187:
[----:B--2---:R2:W3:Y:S02]  /*9cb0*/  SYNCS.PHASECHK.TRANS64.TRYWAIT P0, [R0+URZ], R3 ;  /* 0x00000003000075a7 */ /* 0x0044e400080011ff */
[----:B---3--:R-:W-:Y:S05]  /*9cc0*/  @!P0 NANOSLEEP.SYNCS 0x989680 ;  /* 0x009896800000895d */ /* 0x008fea0003900000 */
[----:B------:R-:W3:Y:S02]  /*9cd0*/  @!P0 SYNCS.PHASECHK.TRANS64 P0, [R0+URZ], R3 ;  /* 0x00000003000085a7 */ /* 0x000ee400080010ff */
[----:B---3--:R-:W-:Y:S05]  /*9ce0*/  @!P0 BRA `(.L_x_187) ;  /* 0xfffffffc00f08947 */ /* 0x008fea000383ffff */
[----:B------:R-:W-:Y:S05]  /*9cf0*/  BRA `(.L_x_188) ;  /* 0xffffffc400847947 */ /* 0x000fea000383ffff */
.L_x_108:
[----:B--2---:R2:W3:Y:S02]  /*9d00*/  SYNCS.PHASECHK.TRANS64.TRYWAIT P0, [R3+URZ+0xd0], R0 ;  /* 0x0000d000030075a7 */ /* 0x0044e400080011ff */
[----:B---3--:R-:W-:Y:S05]  /*9d10*/  @!P0 NANOSLEEP.SYNCS 0x989680 ;  /* 0x009896800000895d */ /* 0x008fea0003900000 */
[----:B------:R-:W3:Y:S02]  /*9d20*/  @!P0 SYNCS.PHASECHK.TRANS64 P0, [R3+URZ+0xd0], R0 ;  /* 0x0000d000030085a7 */ /* 0x000ee400080010ff */
[----:B---3--:R-:W-:Y:S05]  /*9d30*/  @!P0 BRA `(.L_x_108) ;  /* 0xfffffffc00f08947 */ /* 0x008fea000383ffff */
[----:B------:R-:W-:Y:S05]  /*9d40*/  BRA `(.L_x_189) ;  /* 0xffffffc8006c7947 */ /* 0x000fea000383ffff */
.L_x_118:
[----:B-1----:R1:W2:Y:S02]  /*9d50*/  SYNCS.PHASECHK.TRANS64.TRYWAIT P0, [R0+URZ+0x90], R5 ;  /* 0x00009005000075a7 */ /* 0x0022a400080011ff */
[----:B--2---:R-:W-:Y:S05]  /*9d60*/  @!P0 NANOSLEEP.SYNCS 0x989680 ;  /* 0x009896800000895d */ /* 0x004fea0003900000 */
[----:B------:R-:W2:Y:S02]  /*9d70*/  @!P0 SYNCS.PHASECHK.TRANS64 P0, [R0+URZ+0x90], R5 ;  /* 0x00009005000085a7 */ /* 0x000ea400080010ff */
[----:B--2---:R-:W-:Y:S05]  /*9d80*/  @!P0 BRA `(.L_x_118) ;  /* 0xfffffffc00f08947 */ /* 0x004fea000383ffff */
[----:B------:R-:W-:Y:S05]  /*9d90*/  BRA `(.L_x_117) ;  /* 0xffffffd400e87947 */ /* 0x000fea000383ffff */
.L_x_120:
[----:B-1----:R1:W3:Y:S02]  /*9da0*/  SYNCS.PHASECHK.TRANS64.TRYWAIT P1, [R92+URZ+0xf0], R3 ;  /* 0x0000f0035c0075a7 */ /* 0x0022e400080211ff */
[----:B---3--:R-:W-:Y:S05]  /*9db0*/  @!P1 NANOSLEEP.SYNCS 0x989680 ;  /* 0x009896800000995d */ /* 0x008fea0003900000 */
[----:B------:R-:W3:Y:S02]  /*9dc0*/  @!P1 SYNCS.PHASECHK.TRANS64 P1, [R92+URZ+0xf0], R3 ;  /* 0x0000f0035c0095a7 */ /* 0x000ee400080210ff */
[----:B---3--:R-:W-:Y:S05]  /*9dd0*/  @!P1 BRA `(.L_x_120) ;  /* 0xfffffffc00f09947 */ /* 0x008fea000383ffff */
[----:B------:R-:W-:Y:S05]  /*9de0*/  BRA `(.L_x_119) ;  /* 0xffffffd800207947 */ /* 0x000fea000383ffff */
.L_x_131:
[----:B---3--:R3:W4:Y:S02]  /*9df0*/  SYNCS.PHASECHK.TRANS64.TRYWAIT P0, [R3+URZ+0x90], R110 ;  /* 0x0000906e030075a7 */ /* 0x00872400080011ff */
[----:B----4-:R-:W-:Y:S05]  /*9e00*/  @!P0 NANOSLEEP.SYNCS 0x989680 ;  /* 0x009896800000895d */ /* 0x010fea0003900000 */
[----:B------:R-:W4:Y:S02]  /*9e10*/  @!P0 SYNCS.PHASECHK.TRANS64 P0, [R3+URZ+0x90], R110 ;  /* 0x0000906e030085a7 */ /* 0x000f2400080010ff */
[----:B----4-:R-:W-:Y:S05]  /*9e20*/  @!P0 BRA `(.L_x_131) ;  /* 0xfffffffc00f08947 */ /* 0x010fea000383ffff */
[----:B------:R-:W-:Y:S05]  /*9e30*/  BRA `(.L_x_130) ;  /* 0xffffffe400107947 */ /* 0x000fea000383ffff */
        .weak           $__internal_0_$__cuda_sm10x_tcgen05_guardrail_trap_col_being_dealloced_not_returned_by_alloc
        .type           $__internal_0_$__cuda_sm10x_tcgen05_guardrail_trap_col_being_dealloced_not_returned_by_alloc,@function
        .size           $__internal_0_$__cuda_sm10x_tcgen05_guardrail_trap_col_being_dealloced_not_returned_by_alloc,($__internal_1_$__cuda_sm10x_tcgen05_guardrail_trap_phase_invalid_during_alloc - $__internal_0_$__cuda_sm10x_tcgen05_guardrail_trap_col_being_dealloced_not_returned_by_alloc)
$__internal_0_$__cuda_sm10x_tcgen05_guardrail_trap_col_being_dealloced_not_returned_by_alloc:
[----:B------:R-:W-:Y:S05]  /*9e40*/  BPT.TRAP 0x1 ;  /* 0x000000040000795c */ /* 0x000fea0000300000 */
[----:B------:R-:W-:-:S04]  /*9e50*/  HFMA2 R3, -RZ, RZ, 0, 0 ;  /* 0x00000000ff037431 */ /* 0x000fc800000001ff */
[----:B------:R-:W-:Y:S05]  /*9e60*/  RET.REL.NODEC R2 `(_ZN7cutlass13device_kernelINS_4gemm6kernel13GemmUniversalIN4cute5tupleIJiiiiEEENS1_10collective13CollectiveMmaINS1_46MainloopSm100TmaUmmaWarpSpecializedBlockScaledILi9ELi2ELi2ENS5_IJNS4_1CILi2EEENSA_ILi4EEENSA_ILi1EEEEEEEENS5_IJNSA_ILi256EEENSA_ILi64EEENSA_ILi128EEEEEENS5_IJNS_12float_e4m3_tENS_13float_ue8m0_tEEEENS5_IJNS5_IJlSD_lEEENS4_6LayoutINS5_IJNS5_IJNS5_IJNSA_ILi32EEESC_EEEiEEESR_NS5_IJSD_iEEEEEENS5_IJNS5_IJNS5_IJNSA_ILi16EEESC_EEEiEEENS5_IJNS5_IJNSA_ILi0EEESD_EEENSA_ILi512EEEEEENS5_IJSX_iEEEEEEEEEEESM_S14_NS4_8TiledMMAINS4_8MMA_AtomIJNS4_27SM100_MMA_MXF8F6F4_2x1SM_SSISK_SK_fSL_Li256ELi64ELNS4_4UMMA5MajorE0ELS19_0ELNS18_7ScaleInE0ELS1A_0EEEEEENSO_INS5_IJSD_SD_SD_EEENS5_IJSX_SX_SX_EEEEENS5_IJNS4_10UnderscoreES1G_S1G_EEEEENS5_IJNS4_28SM100_TMA_2SM_LOAD_MULTICASTES1J_EEENS5_IJNS4_14ComposedLayoutINS4_7SwizzleILi3ELi4ELi3EEENS4_18smem_ptr_flag_bitsILi8EEENSO_INS5_IJNSA_ILi8EEESI_EEENS5_IJSI_SD_EEEEEEENSO_INS5_IJNS5_IJNS5_IJSQ_SD_EEENS5_IJSP_SD_EEEEEESD_NS5_IJSC_SD_EEEEEENS5_IJNS5_IJNS5_IJSV_SZ_EEESY_EEESX_NS5_IJSD_SZ_EEEEEEEEEEEvNS4_8identityENS5_IJNS4_18SM100_TMA_2SM_LOADES1J_EEES25_vS26_EENS_8epilogue10collective18CollectiveEpilogueINS2A_23Sm100TmaWarpSpecializedILi3ELi2ELi32ELb1ELb0EEEJNS5_IJSI_SH_SI_EEENS5_IJNSO_ISI_SD_EENSO_ISP_SD_EEEEENS_10bfloat16_tESN_S2J_SN_NS2A_6fusion15FusionCallbacksIS2E_NS2K_17LinearCombinationIS2J_fS2J_fLNS_15FloatRoundStyleE2EEES2F_S2I_JEEENS4_5SM1004TMEM4LOAD26SM100_TMEM_LOAD_32dp32b32xENS4_13SM90_TMA_LOADENS1L_INS1M_ILi2ELi4ELi3EEENS1O_ILi16EEENSO_INS5_IJS1Q_SP_EEES1W_EEEENS4_39AutoVectorizingCopyWithAssumedAlignmentILi128EEENS4_14SM90_TMA_STOREES2Z_S31_S31_EEEvvEEEEvNT_6ParamsE) ;  /* 0xffffff6002647950 */ /* 0x000fea0003c3ffff */
        .weak           $__internal_1_$__cuda_sm10x_tcgen05_guardrail_trap_phase_invalid_during_alloc
        .type           $__internal_1_$__cuda_sm10x_tcgen05_guardrail_trap_phase_invalid_during_alloc,@function
        .size           $__internal_1_$__cuda_sm10x_tcgen05_guardrail_trap_phase_invalid_during_alloc,($__internal_2_$__cuda_sm10x_tcgen05_guardrail_trap_unallocated_columns_being_dealloced - $__internal_1_$__cuda_sm10x_tcgen05_guardrail_trap_phase_invalid_during_alloc)
$__internal_1_$__cuda_sm10x_tcgen05_guardrail_trap_phase_invalid_during_alloc:
[----:B------:R-:W-:Y:S05]  /*9e70*/  BPT.TRAP 0x1 ;  /* 0x000000040000795c */ /* 0x000fea0000300000 */
[----:B------:R-:W-:-:S04]  /*9e80*/  MOV R5, 0x0 ;  /* 0x0000000000057802 */ /* 0x000fc80000000f00 */
[----:B------:R-:W-:Y:S05]  /*9e90*/  RET.REL.NODEC R4 `(_ZN7cutlass13device_kernelINS_4gemm6kernel13GemmUniversalIN4cute5tupleIJiiiiEEENS1_10collective13CollectiveMmaINS1_46MainloopSm100TmaUmmaWarpSpecializedBlockScaledILi9ELi2ELi2ENS5_IJNS4_1CILi2EEENSA_ILi4EEENSA_ILi1EEEEEEEENS5_IJNSA_ILi256EEENSA_ILi64EEENSA_ILi128EEEEEENS5_IJNS_12float_e4m3_tENS_13float_ue8m0_tEEEENS5_IJNS5_IJlSD_lEEENS4_6LayoutINS5_IJNS5_IJNS5_IJNSA_ILi32EEESC_EEEiEEESR_NS5_IJSD_iEEEEEENS5_IJNS5_IJNS5_IJNSA_ILi16EEESC_EEEiEEENS5_IJNS5_IJNSA_ILi0EEESD_EEENSA_ILi512EEEEEENS5_IJSX_iEEEEEEEEEEESM_S14_NS4_8TiledMMAINS4_8MMA_AtomIJNS4_27SM100_MMA_MXF8F6F4_2x1SM_SSISK_SK_fSL_Li256ELi64ELNS4_4UMMA5MajorE0ELS19_0ELNS18_7ScaleInE0ELS1A_0EEEEEENSO_INS5_IJSD_SD_SD_EEENS5_IJSX_SX_SX_EEEEENS5_IJNS4_10UnderscoreES1G_S1G_EEEEENS5_IJNS4_28SM100_TMA_2SM_LOAD_MULTICASTES1J_EEENS5_IJNS4_14ComposedLayoutINS4_7SwizzleILi3ELi4ELi3EEENS4_18smem_ptr_flag_bitsILi8EEENSO_INS5_IJNSA_ILi8EEESI_EEENS5_IJSI_SD_EEEEEEENSO_INS5_IJNS5_IJNS5_IJSQ_SD_EEENS5_IJSP_SD_EEEEEESD_NS5_IJSC_SD_EEEEEENS5_IJNS5_IJNS5_IJSV_SZ_EEESY_EEESX_NS5_IJSD_SZ_EEEEEEEEEEEvNS4_8identityENS5_IJNS4_18SM100_TMA_2SM_LOADES1J_EEES25_vS26_EENS_8epilogue10collective18CollectiveEpilogueINS2A_23Sm100TmaWarpSpecializedILi3ELi2ELi32ELb1ELb0EEEJNS5_IJSI_SH_SI_EEENS5_IJNSO_ISI_SD_EENSO_ISP_SD_EEEEENS_10bfloat16_tESN_S2J_SN_NS2A_6fusion15FusionCallbacksIS2E_NS2K_17LinearCombinationIS2J_fS2J_fLNS_15FloatRoundStyleE2EEES2F_S2I_JEEENS4_5SM1004TMEM4LOAD26SM100_TMEM_LOAD_32dp32b32xENS4_13SM90_TMA_LOADENS1L_INS1M_ILi2ELi4ELi3EEENS1O_ILi16EEENSO_INS5_IJS1Q_SP_EEES1W_EEEENS4_39AutoVectorizingCopyWithAssumedAlignmentILi128EEENS4_14SM90_TMA_STOREES2Z_S31_S31_EEEvvEEEEvNT_6ParamsE) ;  /* 0xffffff6004587950 */ /* 0x000fea0003c3ffff */
        .weak           $__internal_2_$__cuda_sm10x_tcgen05_guardrail_trap_unallocated_columns_being_dealloced
        .type           $__internal_2_$__cuda_sm10x_tcgen05_guardrail_trap_unallocated_columns_being_dealloced,@function
        .size           $__internal_2_$__cuda_sm10x_tcgen05_guardrail_trap_unallocated_columns_being_dealloced,(.L_x_191 - $__internal_2_$__cuda_sm10x_tcgen05_guardrail_trap_unallocated_columns_being_dealloced)
$__internal_2_$__cuda_sm10x_tcgen05_guardrail_trap_unallocated_columns_being_dealloced:
[----:B------:R-:W-:Y:S05]  /*9ea0*/  BPT.TRAP 0x1 ;  /* 0x000000040000795c */ /* 0x000fea0000300000 */
[----:B------:R-:W-:-:S04]  /*9eb0*/  HFMA2 R3, -RZ, RZ, 0, 0 ;  /* 0x00000000ff037431 */ /* 0x000fc800000001ff */
[----:B------:R-:W-:Y:S05]  /*9ec0*/  RET.REL.NODEC R2 `(_ZN7cutlass13device_kernelINS_4gemm6kernel13GemmUniversalIN4cute5tupleIJiiiiEEENS1_10collective13CollectiveMmaINS1_46MainloopSm100TmaUmmaWarpSpecializedBlockScaledILi9ELi2ELi2ENS5_IJNS4_1CILi2EEENSA_ILi4EEENSA_ILi1EEEEEEEENS5_IJNSA_ILi256EEENSA_ILi64EEENSA_ILi128EEEEEENS5_IJNS_12float_e4m3_tENS_13float_ue8m0_tEEEENS5_IJNS5_IJlSD_lEEENS4_6LayoutINS5_IJNS5_IJNS5_IJNSA_ILi32EEESC_EEEiEEESR_NS5_IJSD_iEEEEEENS5_IJNS5_IJNS5_IJNSA_ILi16EEESC_EEEiEEENS5_IJNS5_IJNSA_ILi0EEESD_EEENSA_ILi512EEEEEENS5_IJSX_iEEEEEEEEEEESM_S14_NS4_8TiledMMAINS4_8MMA_AtomIJNS4_27SM100_MMA_MXF8F6F4_2x1SM_SSISK_SK_fSL_Li256ELi64ELNS4_4UMMA5MajorE0ELS19_0ELNS18_7ScaleInE0ELS1A_0EEEEEENSO_INS5_IJSD_SD_SD_EEENS5_IJSX_SX_SX_EEEEENS5_IJNS4_10UnderscoreES1G_S1G_EEEEENS5_IJNS4_28SM100_TMA_2SM_LOAD_MULTICASTES1J_EEENS5_IJNS4_14ComposedLayoutINS4_7SwizzleILi3ELi4ELi3EEENS4_18smem_ptr_flag_bitsILi8EEENSO_INS5_IJNSA_ILi8EEESI_EEENS5_IJSI_SD_EEEEEEENSO_INS5_IJNS5_IJNS5_IJSQ_SD_EEENS5_IJSP_SD_EEEEEESD_NS5_IJSC_SD_EEEEEENS5_IJNS5_IJNS5_IJSV_SZ_EEESY_EEESX_NS5_IJSD_SZ_EEEEEEEEEEEvNS4_8identityENS5_IJNS4_18SM100_TMA_2SM_LOADES1J_EEES25_vS26_EENS_8epilogue10collective18CollectiveEpilogueINS2A_23Sm100TmaWarpSpecializedILi3ELi2ELi32ELb1ELb0EEEJNS5_IJSI_SH_SI_EEENS5_IJNSO_ISI_SD_EENSO_ISP_SD_EEEEENS_10bfloat16_tESN_S2J_SN_NS2A_6fusion15FusionCallbacksIS2E_NS2K_17LinearCombinationIS2J_fS2J_fLNS_15FloatRoundStyleE2EEES2F_S2I_JEEENS4_5SM1004TMEM4LOAD26SM100_TMEM_LOAD_32dp32b32xENS4_13SM90_TMA_LOADENS1L_INS1M_ILi2ELi4ELi3EEENS1O_ILi16EEENSO_INS5_IJS1Q_SP_EEES1W_EEEENS4_39AutoVectorizingCopyWithAssumedAlignmentILi128EEENS4_14SM90_TMA_STOREES2Z_S31_S31_EEEvvEEEEvNT_6ParamsE) ;  /* 0xffffff60024c7950 */ /* 0x000fea0003c3ffff */
.L_x_190:
[----:B------:R-:W-:-:S00]  /*9ed0*/  BRA `(.L_x_190) ;  /* 0xfffffffc00fc7947 */ /* 0x000fc0000383ffff */
[----:B------:R-:W-:-:S00]  /*9ee0*/  NOP ;  /* 0x0000000000007918 */ /* 0x000fc00000000000 */
        /* <DEDUP_REMOVED lines=9> */
.L_x_191:


//--------------------- .nv.global.init           --------------------------
	.section	.nv.global.init,"aw",@progbits
.nv.global.init:
	.type		$str$27,@object
	.size		$str$27,($str$28 - $str$27)
$str$27:
        /*0000*/ 	.byte	0x28, 0x61, 0x64, 0x64, 0x72, 0x65, 0x73, 0x73, 0x20, 0x26, 0x20, 0x6d, 0x61, 0x73, 0x6b, 0x29
        /*0010*/ 	.byte	0x20, 0x3d, 0x3d, 0x20, 0x30, 0x00
	.type		$str$28,@object
	.size		$str$28,($str$26 - $str$28)
$str$28:
        /*0016*/ 	.byte	0x2f, 0x74, 0x6d, 0x70, 0x2f, 0x63, 0x75, 0x74, 0x6c, 0x61, 0x73, 0x73, 0x5f, 0x73, 0x77, 0x65
        /*0026*/ 	.byte	0x65, 0x70, 0x5f, 0x73, 0x72, 0x63, 0x2f, 0x69, 0x6e, 0x63, 0x6c, 0x75, 0x64, 0x65, 0x2f, 0x63
        /*0036*/ 	.byte	0x75, 0x74, 0x65, 0x2f, 0x70, 0x6f, 0x69, 0x6e, 0x74, 0x65, 0x72, 0x5f, 0x66, 0x6c, 0x61, 0x67
        /*0046*/ 	.byte	0x67, 0x65, 0x64, 0x2e, 0x68, 0x70, 0x70, 0x00
	.type		$str$26,@object
	.size		$str$26,($str$25 - $str$26)
$str$26:
        /*004e*/ 	.byte	0x2f, 0x74, 0x6d, 0x70, 0x2f, 0x63, 0x75, 0x74, 0x6c, 0x61, 0x73, 0x73, 0x5f, 0x73, 0x77, 0x65
        /*005e*/ 	.byte	0x65, 0x70, 0x5f, 0x73, 0x72, 0x63, 0x2f, 0x69, 0x6e, 0x63, 0x6c, 0x75, 0x64, 0x65, 0x2f, 0x63
        /*006e*/ 	.byte	0x75, 0x74, 0x65, 0x2f, 0x61, 0x74, 0x6f, 0x6d, 0x2f, 0x63, 0x6f, 0x70, 0x79, 0x5f, 0x74, 0x72
        /*007e*/ 	.byte	0x61, 0x69, 0x74, 0x73, 0x5f, 0x73, 0x6d, 0x31, 0x30, 0x30, 0x2e, 0x68, 0x70, 0x70, 0x00
	.type		$str$25,@object
	.size		$str$25,(__unnamed_1 - $str$25)
$str$25:
        /*008d*/ 	.byte	0x28, 0x28, 0x75, 0x69, 0x6e, 0x74, 0x33, 0x32, 0x5f, 0x74, 0x28, 0x74, 0x68, 0x72, 0x65, 0x61
        /*009d*/ 	.byte	0x64, 0x49, 0x64, 0x78, 0x2e, 0x78, 0x29, 0x20, 0x2f, 0x20, 0x33, 0x32, 0x29, 0x20, 0x25, 0x20
        /*00ad*/ 	.byte	0x34, 0x29, 0x20, 0x3d, 0x3d, 0x20, 0x28, 0x28, 0x28, 0x74, 0x6d, 0x65, 0x6d, 0x5f, 0x61, 0x64
        /*00bd*/ 	.byte	0x64, 0x72, 0x20, 0x3e, 0x3e, 0x20, 0x31, 0x36, 0x29, 0x20, 0x2f, 0x20, 0x33, 0x32, 0x29, 0x20
        /*00cd*/ 	.byte	0x25, 0x20, 0x34, 0x29, 0x00
	.type		__unnamed_1,@object
	.size		__unnamed_1,(__unnamed_2 - __unnamed_1)
__unnamed_1:
        /*00d2*/ 	.byte	0x61, 0x75, 0x74, 0x6f, 0x20, 0x63, 0x75, 0x74, 0x65, 0x3a, 0x3a, 0x61, 0x73, 0x5f, 0x70, 0x6f
        /* <DEDUP_REMOVED lines=24> */
        /*0262*/ 	.byte	0x34, 0x30, 0x39, 0x36, 0x3e, 0x3e, 0x3e, 0x3e, 0x5d, 0x00
	.type		__unnamed_2,@object
	.size		__unnamed_2,(.L_2 - __unnamed_2)
__unnamed_2:
        /* <DEDUP_REMOVED lines=42> */
        /*050c*/ 	.byte	0x3e, 0x3e, 0x5d, 0x00
.L_2:


//--------------------- .nv.shared._ZN7cutlass13device_kernelINS_4gemm6kernel13GemmUniversalIN4cute5tupleIJiiiiEEENS1_10collective13CollectiveMmaINS1_46MainloopSm100TmaUmmaWarpSpecializedBlockScaledILi9ELi2ELi2ENS5_IJNS4_1CILi2EEENSA_ILi4EEENSA_ILi1EEEEEEEENS5_IJNSA_ILi256EEENSA_ILi64EEENSA_ILi128EEEEEENS5_IJNS_12float_e4m3_tENS_13float_ue8m0_tEEEENS5_IJNS5_IJlSD_lEEENS4_6LayoutINS5_IJNS5_IJNS5_IJNSA_ILi32EEESC_EEEiEEESR_NS5_IJSD_iEEEEEENS5_IJNS5_IJNS5_IJNSA_ILi16EEESC_EEEiEEENS5_IJNS5_IJNSA_ILi0EEESD_EEENSA_ILi512EEEEEENS5_IJSX_iEEEEEEEEEEESM_S14_NS4_8TiledMMAINS4_8MMA_AtomIJNS4_27SM100_MMA_MXF8F6F4_2x1SM_SSISK_SK_fSL_Li256ELi64ELNS4_4UMMA5MajorE0ELS19_0ELNS18_7ScaleInE0ELS1A_0EEEEEENSO_INS5_IJSD_SD_SD_EEENS5_IJSX_SX_SX_EEEEENS5_IJNS4_10UnderscoreES1G_S1G_EEEEENS5_IJNS4_28SM100_TMA_2SM_LOAD_MULTICASTES1J_EEENS5_IJNS4_14ComposedLayoutINS4_7SwizzleILi3ELi4ELi3EEENS4_18smem_ptr_flag_bitsILi8EEENSO_INS5_IJNSA_ILi8EEESI_EEENS5_IJSI_SD_EEEEEEENSO_INS5_IJNS5_IJNS5_IJSQ_SD_EEENS5_IJSP_SD_EEEEEESD_NS5_IJSC_SD_EEEEEENS5_IJNS5_IJNS5_IJSV_SZ_EEESY_EEESX_NS5_IJSD_SZ_EEEEEEEEEEEvNS4_8identityENS5_IJNS4_18SM100_TMA_2SM_LOADES1J_EEES25_vS26_EENS_8epilogue10collective18CollectiveEpilogueINS2A_23Sm100TmaWarpSpecializedILi3ELi2ELi32ELb1ELb0EEEJNS5_IJSI_SH_SI_EEENS5_IJNSO_ISI_SD_EENSO_ISP_SD_EEEEENS_10bfloat16_tESN_S2J_SN_NS2A_6fusion15FusionCallbacksIS2E_NS2K_17LinearCombinationIS2J_fS2J_fLNS_15FloatRoundStyleE2EEES2F_S2I_JEEENS4_5SM1004TMEM4LOAD26SM100_TMEM_LOAD_32dp32b32xENS4_13SM90_TMA_LOADENS1L_INS1M_ILi2ELi4ELi3EEENS1O_ILi16EEENSO_INS5_IJS1Q_SP_EEES1W_EEEENS4_39AutoVectorizingCopyWithAssumedAlignmentILi128EEENS4_14SM90_TMA_STOREES2Z_S31_S31_EEEvvEEEEvNT_6ParamsE --------------------------
	.section	.nv.shared._ZN7cutlass13device_kernelINS_4gemm6kernel13GemmUniversalIN4cute5tupleIJiiiiEEENS1_10collective13CollectiveMmaINS1_46MainloopSm100TmaUmmaWarpSpecializedBlockScaledILi9ELi2ELi2ENS5_IJNS4_1CILi2EEENSA_ILi4EEENSA_ILi1EEEEEEEENS5_IJNSA_ILi256EEENSA_ILi64EEENSA_ILi128EEEEEENS5_IJNS_12float_e4m3_tENS_13float_ue8m0_tEEEENS5_IJNS5_IJlSD_lEEENS4_6LayoutINS5_IJNS5_IJNS5_IJNSA_ILi32EEESC_EEEiEEESR_NS5_IJSD_iEEEEEENS5_IJNS5_IJNS5_IJNSA_ILi16EEESC_EEEiEEENS5_IJNS5_IJNSA_ILi0EEESD_EEENSA_ILi512EEEEEENS5_IJSX_iEEEEEEEEEEESM_S14_NS4_8TiledMMAINS4_8MMA_AtomIJNS4_27SM100_MMA_MXF8F6F4_2x1SM_SSISK_SK_fSL_Li256ELi64ELNS4_4UMMA5MajorE0ELS19_0ELNS18_7ScaleInE0ELS1A_0EEEEEENSO_INS5_IJSD_SD_SD_EEENS5_IJSX_SX_SX_EEEEENS5_IJNS4_10UnderscoreES1G_S1G_EEEEENS5_IJNS4_28SM100_TMA_2SM_LOAD_MULTICASTES1J_EEENS5_IJNS4_14ComposedLayoutINS4_7SwizzleILi3ELi4ELi3EEENS4_18smem_ptr_flag_bitsILi8EEENSO_INS5_IJNSA_ILi8EEESI_EEENS5_IJSI_SD_EEEEEEENSO_INS5_IJNS5_IJNS5_IJSQ_SD_EEENS5_IJSP_SD_EEEEEESD_NS5_IJSC_SD_EEEEEENS5_IJNS5_IJNS5_IJSV_SZ_EEESY_EEESX_NS5_IJSD_SZ_EEEEEEEEEEEvNS4_8identityENS5_IJNS4_18SM100_TMA_2SM_LOADES1J_EEES25_vS26_EENS_8epilogue10collective18CollectiveEpilogueINS2A_23Sm100TmaWarpSpecializedILi3ELi2ELi32ELb1ELb0EEEJNS5_IJSI_SH_SI_EEENS5_IJNSO_ISI_SD_EENSO_ISP_SD_EEEEENS_10bfloat16_tESN_S2J_SN_NS2A_6fusion15FusionCallbacksIS2E_NS2K_17LinearCombinationIS2J_fS2J_fLNS_15FloatRoundStyleE2EEES2F_S2I_JEEENS4_5SM1004TMEM4LOAD26SM100_TMEM_LOAD_32dp32b32xENS4_13SM90_TMA_LOADENS1L_INS1M_ILi2ELi4ELi3EEENS1O_ILi16EEENSO_INS5_IJS1Q_SP_EEES1W_EEEENS4_39AutoVectorizingCopyWithAssumedAlignmentILi128EEENS4_14SM90_TMA_STOREES2Z_S31_S31_EEEvvEEEEvNT_6ParamsE,"aw",@nobits
	.sectionflags	@""
	.align	16
	.zero		1024


//--------------------- .nv.shared.reserved.0     --------------------------
	.section	.nv.shared.reserved.0,"aw",@nobits
	.weak		__nv_reservedSMEM_offset_0_alias
	.size		__nv_reservedSMEM_offset_0_alias, 0, 64
	.other		__nv_reservedSMEM_offset_0_alias,@"STO_CUDA_RESERVED_SHARED STV_DEFAULT"
__nv_reservedSMEM_offset_0_alias:
	.zero		0
.nv.shared.reserved.0:
	.zero		64
	.weak		__nv_reservedSMEM_tcgen05_partition
	.type		__nv_reservedSMEM_tcgen05_partition,@object
	.size		__nv_reservedSMEM_tcgen05_partition,(.L_0 - __nv_reservedSMEM_tcgen05_partition)
__nv_reservedSMEM_tcgen05_partition:
	.zero		32
.L_0:


//--------------------- .nv.global                --------------------------
	.section	.nv.global,"aw",@nobits
.nv.global:
	.type		_ZN40_INTERNAL_8b43af8b_4_k_cu_fc441888_331104cute1_E,@object
	.size		_ZN40_INTERNAL_8b43af8b_4_k_cu_fc441888_331104cute1_E,(_ZN40_INTERNAL_8b43af8b_4_k_cu_fc441888_331104cuda3std3__45__cpo6cbeginE - _ZN40_INTERNAL_8b43af8b_4_k_cu_fc441888_331104cute1_E)
_ZN40_INTERNAL_8b43af8b_4_k_cu_fc441888_331104cute1_E:
	.zero		1
	.type		_ZN40_INTERNAL_8b43af8b_4_k_cu_fc441888_331104cuda3std3__45__cpo6cbeginE,@object
	.size		_ZN40_INTERNAL_8b43af8b_4_k_cu_fc441888_331104cuda3std3__45__cpo6cbeginE,(_ZN40_INTERNAL_8b43af8b_4_k_cu_fc441888_331104cuda3std3__48in_placeE - _ZN40_INTERNAL_8b43af8b_4_k_cu_fc441888_331104cuda3std3__45__cpo6cbeginE)
_ZN40_INTERNAL_8b43af8b_4_k_cu_fc441888_331104cuda3std3__45__cpo6cbeginE:
	.zero		1
	.type		_ZN40_INTERNAL_8b43af8b_4_k_cu_fc441888_331104cuda3std3__48in_placeE,@object
	.size		_ZN40_INTERNAL_8b43af8b_4_k_cu_fc441888_331104cuda3std3__48in_placeE,(_ZN40_INTERNAL_8b43af8b_4_k_cu_fc441888_331104cuda3std6ranges3__45__cpo9iter_moveE - _ZN40_INTERNAL_8b43af8b_4_k_cu_fc441888_331104cuda3std3__48in_placeE)
_ZN40_INTERNAL_8b43af8b_4_k_cu_fc441888_331104cuda3std3__48in_placeE:
	.zero		1
	.type		_ZN40_INTERNAL_8b43af8b_4_k_cu_fc441888_331104cuda3std6ranges3__45__cpo9iter_moveE,@object
	.size		_ZN40_INTERNAL_8b43af8b_4_k_cu_fc441888_331104cuda3std6ranges3__45__cpo9iter_moveE,(_ZN40_INTERNAL_8b43af8b_4_k_cu_fc441888_331104cuda3std3__45__cpo5beginE - _ZN40_INTERNAL_8b43af8b_4_k_cu_fc441888_331104cuda3std6ranges3__45__cpo9iter_moveE)
_ZN40_INTERNAL_8b43af8b_4_k_cu_fc441888_331104cuda3std6ranges3__45__cpo9iter_moveE:
	.zero		1
	.type		_ZN40_INTERNAL_8b43af8b_4_k_cu_fc441888_331104cuda3std3__45__cpo5beginE,@object
	.size		_ZN40_INTERNAL_8b43af8b_4_k_cu_fc441888_331104cuda3std3__45__cpo5beginE,(_ZN40_INTERNAL_8b43af8b_4_k_cu_fc441888_331104cuda3std3__442_GLOBAL__N__8b43af8b_4_k_cu_fc441888_331106ignoreE - _ZN40_INTERNAL_8b43af8b_4_k_cu_fc441888_331104cuda3std3__45__cpo5beginE)
_ZN40_INTERNAL_8b43af8b_4_k_cu_fc441888_331104cuda3std3__45__cpo5beginE:
	.zero		1
	.type		_ZN40_INTERNAL_8b43af8b_4_k_cu_fc441888_331104cuda3std3__442_GLOBAL__N__8b43af8b_4_k_cu_fc441888_331106ignoreE,@object
	.size		_ZN40_INTERNAL_8b43af8b_4_k_cu_fc441888_331104cuda3std3__442_GLOBAL__N__8b43af8b_4_k_cu_fc441888_331106ignoreE,(_ZN40_INTERNAL_8b43af8b_4_k_cu_fc441888_331104cute7productE - _ZN40_INTERNAL_8b43af8b_4_k_cu_fc441888_331104cuda3std3__442_GLOBAL__N__8b43af8b_4_k_cu_fc441888_331106ignoreE)
_ZN40_INTERNAL_8b43af8b_4_k_cu_fc441888_331104cuda3std3__442_GLOBAL__N__8b43af8b_4_k_cu_fc441888_331106ignoreE:
	.zero		1
	.type		_ZN40_INTERNAL_8b43af8b_4_k_cu_fc441888_331104cute7productE,@object
	.size		_ZN40_INTERNAL_8b43af8b_4_k_cu_fc441888_331104cute7productE,(_ZN40_INTERNAL_8b43af8b_4_k_cu_fc441888_331104cuda3std3__45__cpo3endE - _ZN40_INTERNAL_8b43af8b_4_k_cu_fc441888_331104cute7productE)
_ZN40_INTERNAL_8b43af8b_4_k_cu_fc441888_331104cute7productE:
	.zero		1
	.type		_ZN40_INTERNAL_8b43af8b_4_k_cu_fc441888_331104cuda3std3__45__cpo3endE,@object
	.size		_ZN40_INTERNAL_8b43af8b_4_k_cu_fc441888_331104cuda3std3__45__cpo3endE,(_ZN40_INTERNAL_8b43af8b_4_k_cu_fc441888_331104cuda3std3__419piecewise_constructE - _ZN40_INTERNAL_8b43af8b_4_k_cu_fc441888_331104cuda3std3__45__cpo3endE)
_ZN40_INTERNAL_8b43af8b_4_k_cu_fc441888_331104cuda3std3__45__cpo3endE:
	.zero		1
	.type		_ZN40_INTERNAL_8b43af8b_4_k_cu_fc441888_331104cuda3std3__419piecewise_constructE,@object
	.size		_ZN40_INTERNAL_8b43af8b_4_k_cu_fc441888_331104cuda3std3__419piecewise_constructE,(_ZN40_INTERNAL_8b43af8b_4_k_cu_fc441888_331104cuda3std3__45__cpo4cendE - _ZN40_INTERNAL_8b43af8b_4_k_cu_fc441888_331104cuda3std3__419piecewise_constructE)
_ZN40_INTERNAL_8b43af8b_4_k_cu_fc441888_331104cuda3std3__419piecewise_constructE:
	.zero		1
	.type		_ZN40_INTERNAL_8b43af8b_4_k_cu_fc441888_331104cuda3std3__45__cpo4cendE,@object
	.size		_ZN40_INTERNAL_8b43af8b_4_k_cu_fc441888_331104cuda3std3__45__cpo4cendE,(_ZN40_INTERNAL_8b43af8b_4_k_cu_fc441888_331104cuda3std6ranges3__45__cpo4swapE - _ZN40_INTERNAL_8b43af8b_4_k_cu_fc441888_331104cuda3std3__45__cpo4cendE)
_ZN40_INTERNAL_8b43af8b_4_k_cu_fc441888_331104cuda3std3__45__cpo4cendE:
	.zero		1
	.type		_ZN40_INTERNAL_8b43af8b_4_k_cu_fc441888_331104cuda3std6ranges3__45__cpo4swapE,@object
	.size		_ZN40_INTERNAL_8b43af8b_4_k_cu_fc441888_331104cuda3std6ranges3__45__cpo4swapE,(.L_10 - _ZN40_INTERNAL_8b43af8b_4_k_cu_fc441888_331104cuda3std6ranges3__45__cpo4swapE)
_ZN40_INTERNAL_8b43af8b_4_k_cu_fc441888_331104cuda3std6ranges3__45__cpo4swapE:
	.zero		1
.L_10:


//--------------------- .nv.constant0._ZN7cutlass13device_kernelINS_4gemm6kernel13GemmUniversalIN4cute5tupleIJiiiiEEENS1_10collective13CollectiveMmaINS1_46MainloopSm100TmaUmmaWarpSpecializedBlockScaledILi9ELi2ELi2ENS5_IJNS4_1CILi2EEENSA_ILi4EEENSA_ILi1EEEEEEEENS5_IJNSA_ILi256EEENSA_ILi64EEENSA_ILi128EEEEEENS5_IJNS_12float_e4m3_tENS_13float_ue8m0_tEEEENS5_IJNS5_IJlSD_lEEENS4_6LayoutINS5_IJNS5_IJNS5_IJNSA_ILi32EEESC_EEEiEEESR_NS5_IJSD_iEEEEEENS5_IJNS5_IJNS5_IJNSA_ILi16EEESC_EEEiEEENS5_IJNS5_IJNSA_ILi0EEESD_EEENSA_ILi512EEEEEENS5_IJSX_iEEEEEEEEEEESM_S14_NS4_8TiledMMAINS4_8MMA_AtomIJNS4_27SM100_MMA_MXF8F6F4_2x1SM_SSISK_SK_fSL_Li256ELi64ELNS4_4UMMA5MajorE0ELS19_0ELNS18_7ScaleInE0ELS1A_0EEEEEENSO_INS5_IJSD_SD_SD_EEENS5_IJSX_SX_SX_EEEEENS5_IJNS4_10UnderscoreES1G_S1G_EEEEENS5_IJNS4_28SM100_TMA_2SM_LOAD_MULTICASTES1J_EEENS5_IJNS4_14ComposedLayoutINS4_7SwizzleILi3ELi4ELi3EEENS4_18smem_ptr_flag_bitsILi8EEENSO_INS5_IJNSA_ILi8EEESI_EEENS5_IJSI_SD_EEEEEEENSO_INS5_IJNS5_IJNS5_IJSQ_SD_EEENS5_IJSP_SD_EEEEEESD_NS5_IJSC_SD_EEEEEENS5_IJNS5_IJNS5_IJSV_SZ_EEESY_EEESX_NS5_IJSD_SZ_EEEEEEEEEEEvNS4_8identityENS5_IJNS4_18SM100_TMA_2SM_LOADES1J_EEES25_vS26_EENS_8epilogue10collective18CollectiveEpilogueINS2A_23Sm100TmaWarpSpecializedILi3ELi2ELi32ELb1ELb0EEEJNS5_IJSI_SH_SI_EEENS5_IJNSO_ISI_SD_EENSO_ISP_SD_EEEEENS_10bfloat16_tESN_S2J_SN_NS2A_6fusion15FusionCallbacksIS2E_NS2K_17LinearCombinationIS2J_fS2J_fLNS_15FloatRoundStyleE2EEES2F_S2I_JEEENS4_5SM1004TMEM4LOAD26SM100_TMEM_LOAD_32dp32b32xENS4_13SM90_TMA_LOADENS1L_INS1M_ILi2ELi4ELi3EEENS1O_ILi16EEENSO_INS5_IJS1Q_SP_EEES1W_EEEENS4_39AutoVectorizingCopyWithAssumedAlignmentILi128EEENS4_14SM90_TMA_STOREES2Z_S31_S31_EEEvvEEEEvNT_6ParamsE --------------------------
	.section	.nv.constant0._ZN7cutlass13device_kernelINS_4gemm6kernel13GemmUniversalIN4cute5tupleIJiiiiEEENS1_10collective13CollectiveMmaINS1_46MainloopSm100TmaUmmaWarpSpecializedBlockScaledILi9ELi2ELi2ENS5_IJNS4_1CILi2EEENSA_ILi4EEENSA_ILi1EEEEEEEENS5_IJNSA_ILi256EEENSA_ILi64EEENSA_ILi128EEEEEENS5_IJNS_12float_e4m3_tENS_13float_ue8m0_tEEEENS5_IJNS5_IJlSD_lEEENS4_6LayoutINS5_IJNS5_IJNS5_IJNSA_ILi32EEESC_EEEiEEESR_NS5_IJSD_iEEEEEENS5_IJNS5_IJNS5_IJNSA_ILi16EEESC_EEEiEEENS5_IJNS5_IJNSA_ILi0EEESD_EEENSA_ILi512EEEEEENS5_IJSX_iEEEEEEEEEEESM_S14_NS4_8TiledMMAINS4_8MMA_AtomIJNS4_27SM100_MMA_MXF8F6F4_2x1SM_SSISK_SK_fSL_Li256ELi64ELNS4_4UMMA5MajorE0ELS19_0ELNS18_7ScaleInE0ELS1A_0EEEEEENSO_INS5_IJSD_SD_SD_EEENS5_IJSX_SX_SX_EEEEENS5_IJNS4_10UnderscoreES1G_S1G_EEEEENS5_IJNS4_28SM100_TMA_2SM_LOAD_MULTICASTES1J_EEENS5_IJNS4_14ComposedLayoutINS4_7SwizzleILi3ELi4ELi3EEENS4_18smem_ptr_flag_bitsILi8EEENSO_INS5_IJNSA_ILi8EEESI_EEENS5_IJSI_SD_EEEEEEENSO_INS5_IJNS5_IJNS5_IJSQ_SD_EEENS5_IJSP_SD_EEEEEESD_NS5_IJSC_SD_EEEEEENS5_IJNS5_IJNS5_IJSV_SZ_EEESY_EEESX_NS5_IJSD_SZ_EEEEEEEEEEEvNS4_8identityENS5_IJNS4_18SM100_TMA_2SM_LOADES1J_EEES25_vS26_EENS_8epilogue10collective18CollectiveEpilogueINS2A_23Sm100TmaWarpSpecializedILi3ELi2ELi32ELb1ELb0EEEJNS5_IJSI_SH_SI_EEENS5_IJNSO_ISI_SD_EENSO_ISP_SD_EEEEENS_10bfloat16_tESN_S2J_SN_NS2A_6fusion15FusionCallbacksIS2E_NS2K_17LinearCombinationIS2J_fS2J_fLNS_15FloatRoundStyleE2EEES2F_S2I_JEEENS4_5SM1004TMEM4LOAD26SM100_TMEM_LOAD_32dp32b32xENS4_13SM90_TMA_LOADENS1L_INS1M_ILi2ELi4ELi3EEENS1O_ILi16EEENSO_INS5_IJS1Q_SP_EEES1W_EEEENS4_39AutoVectorizingCopyWithAssumedAlignmentILi128EEENS4_14SM90_TMA_STOREES2Z_S31_S31_EEEvvEEEEvNT_6ParamsE,"a",@progbits
	.sectionflags	@""
	.align	4
.nv.constant0._ZN7cutlass13device_kernelINS_4gemm6kernel13GemmUniversalIN4cute5tupleIJiiiiEEENS1_10collective13CollectiveMmaINS1_46MainloopSm100TmaUmmaWarpSpecializedBlockScaledILi9ELi2ELi2ENS5_IJNS4_1CILi2EEENSA_ILi4EEENSA_ILi1EEEEEEEENS5_IJNSA_ILi256EEENSA_ILi64EEENSA_ILi128EEEEEENS5_IJNS_12float_e4m3_tENS_13float_ue8m0_tEEEENS5_IJNS5_IJlSD_lEEENS4_6LayoutINS5_IJNS5_IJNS5_IJNSA_ILi32EEESC_EEEiEEESR_NS5_IJSD_iEEEEEENS5_IJNS5_IJNS5_IJNSA_ILi16EEESC_EEEiEEENS5_IJNS5_IJNSA_ILi0EEESD_EEENSA_ILi512EEEEEENS5_IJSX_iEEEEEEEEEEESM_S14_NS4_8TiledMMAINS4_8MMA_AtomIJNS4_27SM100_MMA_MXF8F6F4_2x1SM_SSISK_SK_fSL_Li256ELi64ELNS4_4UMMA5MajorE0ELS19_0ELNS18_7ScaleInE0ELS1A_0EEEEEENSO_INS5_IJSD_SD_SD_EEENS5_IJSX_SX_SX_EEEEENS5_IJNS4_10UnderscoreES1G_S1G_EEEEENS5_IJNS4_28SM100_TMA_2SM_LOAD_MULTICASTES1J_EEENS5_IJNS4_14ComposedLayoutINS4_7SwizzleILi3ELi4ELi3EEENS4_18smem_ptr_flag_bitsILi8EEENSO_INS5_IJNSA_ILi8EEESI_EEENS5_IJSI_SD_EEEEEEENSO_INS5_IJNS5_IJNS5_IJSQ_SD_EEENS5_IJSP_SD_EEEEEESD_NS5_IJSC_SD_EEEEEENS5_IJNS5_IJNS5_IJSV_SZ_EEESY_EEESX_NS5_IJSD_SZ_EEEEEEEEEEEvNS4_8identityENS5_IJNS4_18SM100_TMA_2SM_LOADES1J_EEES25_vS26_EENS_8epilogue10collective18CollectiveEpilogueINS2A_23Sm100TmaWarpSpecializedILi3ELi2ELi32ELb1ELb0EEEJNS5_IJSI_SH_SI_EEENS5_IJNSO_ISI_SD_EENSO_ISP_SD_EEEEENS_10bfloat16_tESN_S2J_SN_NS2A_6fusion15FusionCallbacksIS2E_NS2K_17LinearCombinationIS2J_fS2J_fLNS_15FloatRoundStyleE2EEES2F_S2I_JEEENS4_5SM1004TMEM4LOAD26SM100_TMEM_LOAD_32dp32b32xENS4_13SM90_TMA_LOADENS1L_INS1M_ILi2ELi4ELi3EEENS1O_ILi16EEENSO_INS5_IJS1Q_SP_EEES1W_EEEENS4_39AutoVectorizingCopyWithAssumedAlignmentILi128EEENS4_14SM90_TMA_STOREES2Z_S31_S31_EEEvvEEEEvNT_6ParamsE:
	.zero		3968


//--------------------- SYMBOLS --------------------------

	.type		.nv.reservedSmem.offset0,@object
	.size		.nv.reservedSmem.offset0,0x4
	.type		.nv.reservedSmem.cap,@object
	.size		.nv.reservedSmem.cap,0x4
	.type		__assertfail,@function
